// auto-generated by cutlass_sweep.conv — config: {"arch": "sm_100", "cluster_m": 2, "cluster_n": 1, "conv_kind": "fprop", "dtype": "e4m3", "ndim": 2, "tile_k": 32, "tile_m": 256, "tile_n": 128}
#include "cutlass/cutlass.h"
#include "cute/tensor.hpp"
#include "cutlass/kernel_hardware_info.hpp"
#include "cutlass/conv/convolution.h"
#include "cutlass/conv/dispatch_policy.hpp"
#include "cutlass/conv/collective/collective_builder.hpp"
#include "cutlass/conv/kernel/conv_universal.hpp"
#include "cutlass/conv/device/conv_universal_adapter.hpp"
#include "cutlass/epilogue/collective/collective_builder.hpp"

using namespace cute;
using Elem = cutlass::float_e4m3_t;
using Acc  = float;
using LayoutAB = cutlass::layout::TensorNHWC;
using LayoutC  = cutlass::layout::TensorNHWC;
constexpr auto ConvOp = cutlass::conv::Operator::kFprop;
using TileShape    = Shape<_256, _128, Shape<_32>>;
using ClusterShape = Shape<_2, _1, _1>;

using CollectiveEpilogue = typename cutlass::epilogue::collective::CollectiveBuilder<
    cutlass::arch::Sm100, cutlass::arch::OpClassTensorOp,
    TileShape, ClusterShape,
    cutlass::epilogue::collective::EpilogueTileAuto,
    Acc, Acc,
    Elem, LayoutC, 128 / cutlass::sizeof_bits<Elem>::value,
    Elem, LayoutC, 128 / cutlass::sizeof_bits<Elem>::value,
    cutlass::epilogue::collective::EpilogueScheduleAuto
  >::CollectiveOp;

using CollectiveMainloop = typename cutlass::conv::collective::CollectiveBuilder<
    cutlass::arch::Sm100, cutlass::arch::OpClassTensorOp, ConvOp,
    Elem, LayoutAB, 128 / cutlass::sizeof_bits<Elem>::value,
    Elem, LayoutAB, 128 / cutlass::sizeof_bits<Elem>::value,
    Acc,
    TileShape, ClusterShape,
    cutlass::conv::collective::StageCountAutoCarveout<
        static_cast<int>(sizeof(typename CollectiveEpilogue::SharedStorage))>,
    cutlass::conv::collective::KernelScheduleAuto
  >::CollectiveOp;

using ProblemShape = cutlass::conv::ConvProblemShape<
    ConvOp, CollectiveMainloop::DispatchPolicy::NumSpatialDimensions>;
using ConvKernel = cutlass::conv::kernel::ConvUniversal<
    ProblemShape, CollectiveMainloop, CollectiveEpilogue>;
using Conv = cutlass::conv::device::ConvUniversalAdapter<ConvKernel>;

auto* _anchor = &cutlass::device_kernel<ConvKernel>;


// ===== COMPILED SASS (sm_100a) =====

	.target	sm_100a

	.elftype	@"ET_EXEC"


//--------------------- .note.nv.tkinfo           --------------------------
	.section	.note.nv.tkinfo,"",@"SHT_NOTE"
	.sectionflags	@"SHF_NOTE_NV_TKINFO"
	.tkinfo
        /*0018*/ 	.word	0x00000002
        /*0030*/ 	.string	""
        /*0030*/ 	.string	"ptxas"
        /*0030*/ 	.string	"Cuda compilation tools, release 13.0, V13.0.88"
        /*0030*/ 	.string	"Build cuda_13.0.r13.0/compiler.36424714_0"
        /*0030*/ 	.string	"-arch sm_100a -m 64 "



//--------------------- .note.nv.cuinfo           --------------------------
	.section	.note.nv.cuinfo,"",@"SHT_NOTE"
	.sectionflags	@"SHF_NOTE_NV_CUINFO"
        /*0018*/ 	.short	0x0002
        /*001a*/ 	.short	0x0064
        /*001c*/ 	.short	0x0082
	.zero		2


//--------------------- .nv.info                  --------------------------
	.section	.nv.info,"",@"SHT_CUDA_INFO"
	.align	4


	//----- nvinfo : EIATTR_REGCOUNT
	.align		4
        /*0000*/ 	.byte	0x04, 0x2f
        /*0002*/ 	.short	(.L_19 - .L_18)
	.align		4
.L_18:
        /*0004*/ 	.word	index@(_ZN7cutlass13device_kernelINS_4conv6kernel13ConvUniversalINS1_16ConvProblemShapeILNS1_8OperatorE0ELi2EEENS1_10collective14CollectiveConvINS1_47MainloopSm100TmaUmmaWarpSpecializedImplicitGemmILS5_0ELi32ELi2ELi1ELi2EN4cute5tupleIJNSA_1CILi2EEENSC_ILi1EEESE_EEEEENSB_IJNSC_ILi256EEENSC_ILi128EEENSB_IJNSC_ILi32EEEEEEEEENS_12float_e4m3_tESM_NSA_8TiledMMAINSA_8MMA_AtomIJNSA_10MMA_TraitsINSA_25SM100_MMA_F8F6F4_2x1SM_SSEJSM_SM_fSH_SI_NSA_17integral_constantINSA_4UMMA5MajorELST_0EEESU_NSR_INSS_7ScaleInELSV_0EEESW_EEEEEENSA_6LayoutINSB_IJSE_SE_SE_EEENSB_IJNSC_ILi0EEES11_S11_EEEEENSB_IJNSA_10UnderscoreES14_S14_EEEEENS7_6detail27Sm100ImplicitGemmTileTraitsINSA_25SM100_TMA_2SM_LOAD_IM2COLENSA_14ComposedLayoutINSA_7SwizzleILi1ELi4ELi3EEENSA_18smem_ptr_flag_bitsILi8EEENSZ_INSB_IJNSC_ILi8EEESJ_EEENSB_IJSJ_SE_EEEEEEEvEENS18_INSA_18SM100_TMA_2SM_LOADES1J_vEEEENS_8epilogue10collective18CollectiveEpilogueINS1O_23Sm100TmaWarpSpecializedILi2ELi2ELi64ELb0ELb0EEEJNSB_IJSI_SI_SK_EEENSB_IJNSZ_ISI_SE_EENSZ_INSC_ILi64EEESE_EEEEESM_NSB_IJNSB_IJlllEEESE_S11_EEESM_S1Z_NS1O_6fusion15FusionCallbacksIS1S_NS20_17LinearCombinationISM_fSM_fLNS_15FloatRoundStyleE2EEES1T_S1X_JEEENSA_5SM1004TMEM4LOAD26SM100_TMEM_LOAD_32dp32b64xENSA_20SM90_TMA_LOAD_IM2COLENS1A_INS1B_ILi2ELi4ELi3EEES1E_NSZ_INSB_IJS1F_S1V_EEENSB_IJS1V_SE_EEEEEEENSA_39AutoVectorizingCopyWithAssumedAlignmentILi128EEENSA_21SM90_TMA_STORE_IM2COLES2F_S2H_S2H_EEEvvEEEEvNT_6ParamsE)
        /*0008*/ 	.word	0x000000d1


	//----- nvinfo : EIATTR_FRAME_SIZE
	.align		4
.L_19:
        /*000c*/ 	.byte	0x04, 0x11
        /*000e*/ 	.short	(.L_21 - .L_20)
	.align		4
.L_20:
        /*0010*/ 	.word	index@($__internal_2_$__cuda_sm10x_tcgen05_guardrail_trap_unallocated_columns_being_dealloced)
        /*0014*/ 	.word	0x00000008


	//----- nvinfo : EIATTR_FRAME_SIZE
	.align		4
.L_21:
        /*0018*/ 	.byte	0x04, 0x11
        /*001a*/ 	.short	(.L_23 - .L_22)
	.align		4
.L_22:
        /*001c*/ 	.word	index@($__internal_1_$__cuda_sm10x_tcgen05_guardrail_trap_phase_invalid_during_alloc)
        /*0020*/ 	.word	0x00000008


	//----- nvinfo : EIATTR_FRAME_SIZE
	.align		4
.L_23:
        /*0024*/ 	.byte	0x04, 0x11
        /*0026*/ 	.short	(.L_25 - .L_24)
	.align		4
.L_24:
        /*0028*/ 	.word	index@($__internal_0_$__cuda_sm10x_tcgen05_guardrail_trap_col_being_dealloced_not_returned_by_alloc)
        /*002c*/ 	.word	0x00000008


	//----- nvinfo : EIATTR_FRAME_SIZE
	.align		4
.L_25:
        /*0030*/ 	.byte	0x04, 0x11
        /*0032*/ 	.short	(.L_27 - .L_26)
	.align		4
.L_26:
        /*0034*/ 	.word	index@(_ZN7cutlass13device_kernelINS_4conv6kernel13ConvUniversalINS1_16ConvProblemShapeILNS1_8OperatorE0ELi2EEENS1_10collective14CollectiveConvINS1_47MainloopSm100TmaUmmaWarpSpecializedImplicitGemmILS5_0ELi32ELi2ELi1ELi2EN4cute5tupleIJNSA_1CILi2EEENSC_ILi1EEESE_EEEEENSB_IJNSC_ILi256EEENSC_ILi128EEENSB_IJNSC_ILi32EEEEEEEEENS_12float_e4m3_tESM_NSA_8TiledMMAINSA_8MMA_AtomIJNSA_10MMA_TraitsINSA_25SM100_MMA_F8F6F4_2x1SM_SSEJSM_SM_fSH_SI_NSA_17integral_constantINSA_4UMMA5MajorELST_0EEESU_NSR_INSS_7ScaleInELSV_0EEESW_EEEEEENSA_6LayoutINSB_IJSE_SE_SE_EEENSB_IJNSC_ILi0EEES11_S11_EEEEENSB_IJNSA_10UnderscoreES14_S14_EEEEENS7_6detail27Sm100ImplicitGemmTileTraitsINSA_25SM100_TMA_2SM_LOAD_IM2COLENSA_14ComposedLayoutINSA_7SwizzleILi1ELi4ELi3EEENSA_18smem_ptr_flag_bitsILi8EEENSZ_INSB_IJNSC_ILi8EEESJ_EEENSB_IJSJ_SE_EEEEEEEvEENS18_INSA_18SM100_TMA_2SM_LOADES1J_vEEEENS_8epilogue10collective18CollectiveEpilogueINS1O_23Sm100TmaWarpSpecializedILi2ELi2ELi64ELb0ELb0EEEJNSB_IJSI_SI_SK_EEENSB_IJNSZ_ISI_SE_EENSZ_INSC_ILi64EEESE_EEEEESM_NSB_IJNSB_IJlllEEESE_S11_EEESM_S1Z_NS1O_6fusion15FusionCallbacksIS1S_NS20_17LinearCombinationISM_fSM_fLNS_15FloatRoundStyleE2EEES1T_S1X_JEEENSA_5SM1004TMEM4LOAD26SM100_TMEM_LOAD_32dp32b64xENSA_20SM90_TMA_LOAD_IM2COLENS1A_INS1B_ILi2ELi4ELi3EEES1E_NSZ_INSB_IJS1F_S1V_EEENSB_IJS1V_SE_EEEEEEENSA_39AutoVectorizingCopyWithAssumedAlignmentILi128EEENSA_21SM90_TMA_STORE_IM2COLES2F_S2H_S2H_EEEvvEEEEvNT_6ParamsE)
        /*0038*/ 	.word	0x00000008


	//----- nvinfo : EIATTR_MIN_STACK_SIZE
	.align		4
.L_27:
        /*003c*/ 	.byte	0x04, 0x12
        /*003e*/ 	.short	(.L_29 - .L_28)
	.align		4
.L_28:
        /*0040*/ 	.word	index@(_ZN7cutlass13device_kernelINS_4conv6kernel13ConvUniversalINS1_16ConvProblemShapeILNS1_8OperatorE0ELi2EEENS1_10collective14CollectiveConvINS1_47MainloopSm100TmaUmmaWarpSpecializedImplicitGemmILS5_0ELi32ELi2ELi1ELi2EN4cute5tupleIJNSA_1CILi2EEENSC_ILi1EEESE_EEEEENSB_IJNSC_ILi256EEENSC_ILi128EEENSB_IJNSC_ILi32EEEEEEEEENS_12float_e4m3_tESM_NSA_8TiledMMAINSA_8MMA_AtomIJNSA_10MMA_TraitsINSA_25SM100_MMA_F8F6F4_2x1SM_SSEJSM_SM_fSH_SI_NSA_17integral_constantINSA_4UMMA5MajorELST_0EEESU_NSR_INSS_7ScaleInELSV_0EEESW_EEEEEENSA_6LayoutINSB_IJSE_SE_SE_EEENSB_IJNSC_ILi0EEES11_S11_EEEEENSB_IJNSA_10UnderscoreES14_S14_EEEEENS7_6detail27Sm100ImplicitGemmTileTraitsINSA_25SM100_TMA_2SM_LOAD_IM2COLENSA_14ComposedLayoutINSA_7SwizzleILi1ELi4ELi3EEENSA_18smem_ptr_flag_bitsILi8EEENSZ_INSB_IJNSC_ILi8EEESJ_EEENSB_IJSJ_SE_EEEEEEEvEENS18_INSA_18SM100_TMA_2SM_LOADES1J_vEEEENS_8epilogue10collective18CollectiveEpilogueINS1O_23Sm100TmaWarpSpecializedILi2ELi2ELi64ELb0ELb0EEEJNSB_IJSI_SI_SK_EEENSB_IJNSZ_ISI_SE_EENSZ_INSC_ILi64EEESE_EEEEESM_NSB_IJNSB_IJlllEEESE_S11_EEESM_S1Z_NS1O_6fusion15FusionCallbacksIS1S_NS20_17LinearCombinationISM_fSM_fLNS_15FloatRoundStyleE2EEES1T_S1X_JEEENSA_5SM1004TMEM4LOAD26SM100_TMEM_LOAD_32dp32b64xENSA_20SM90_TMA_LOAD_IM2COLENS1A_INS1B_ILi2ELi4ELi3EEES1E_NSZ_INSB_IJS1F_S1V_EEENSB_IJS1V_SE_EEEEEEENSA_39AutoVectorizingCopyWithAssumedAlignmentILi128EEENSA_21SM90_TMA_STORE_IM2COLES2F_S2H_S2H_EEEvvEEEEvNT_6ParamsE)
        /*0044*/ 	.word	0x00000008
.L_29:


//--------------------- .nv.compat                --------------------------
	.section	.nv.compat,"",@"SHT_CUDA_COMPAT_INFO"
	.align	4
        /*0000*/ 	.byte	0x02, 0x09, 0x01, 0x00, 0x02, 0x02, 0x02, 0x00, 0x02, 0x05, 0x05, 0x00, 0x03, 0x07, 0x01, 0x01
        /*0010*/ 	.byte	0x02, 0x03, 0x01, 0x00, 0x02, 0x06, 0x01, 0x00, 0x04, 0x0b, 0x08, 0x00, 0x09, 0x00, 0x00, 0x00
        /*0020*/ 	.byte	0x00, 0x00, 0x00, 0x00


//--------------------- .nv.info._ZN7cutlass13device_kernelINS_4conv6kernel13ConvUniversalINS1_16ConvProblemShapeILNS1_8OperatorE0ELi2EEENS1_10collective14CollectiveConvINS1_47MainloopSm100TmaUmmaWarpSpecializedImplicitGemmILS5_0ELi32ELi2ELi1ELi2EN4cute5tupleIJNSA_1CILi2EEENSC_ILi1EEESE_EEEEENSB_IJNSC_ILi256EEENSC_ILi128EEENSB_IJNSC_ILi32EEEEEEEEENS_12float_e4m3_tESM_NSA_8TiledMMAINSA_8MMA_AtomIJNSA_10MMA_TraitsINSA_25SM100_MMA_F8F6F4_2x1SM_SSEJSM_SM_fSH_SI_NSA_17integral_constantINSA_4UMMA5MajorELST_0EEESU_NSR_INSS_7ScaleInELSV_0EEESW_EEEEEENSA_6LayoutINSB_IJSE_SE_SE_EEENSB_IJNSC_ILi0EEES11_S11_EEEEENSB_IJNSA_10UnderscoreES14_S14_EEEEENS7_6detail27Sm100ImplicitGemmTileTraitsINSA_25SM100_TMA_2SM_LOAD_IM2COLENSA_14ComposedLayoutINSA_7SwizzleILi1ELi4ELi3EEENSA_18smem_ptr_flag_bitsILi8EEENSZ_INSB_IJNSC_ILi8EEESJ_EEENSB_IJSJ_SE_EEEEEEEvEENS18_INSA_18SM100_TMA_2SM_LOADES1J_vEEEENS_8epilogue10collective18CollectiveEpilogueINS1O_23Sm100TmaWarpSpecializedILi2ELi2ELi64ELb0ELb0EEEJNSB_IJSI_SI_SK_EEENSB_IJNSZ_ISI_SE_EENSZ_INSC_ILi64EEESE_EEEEESM_NSB_IJNSB_IJlllEEESE_S11_EEESM_S1Z_NS1O_6fusion15FusionCallbacksIS1S_NS20_17LinearCombinationISM_fSM_fLNS_15FloatRoundStyleE2EEES1T_S1X_JEEENSA_5SM1004TMEM4LOAD26SM100_TMEM_LOAD_32dp32b64xENSA_20SM90_TMA_LOAD_IM2COLENS1A_INS1B_ILi2ELi4ELi3EEES1E_NSZ_INSB_IJS1F_S1V_EEENSB_IJS1V_SE_EEEEEEENSA_39AutoVectorizingCopyWithAssumedAlignmentILi128EEENSA_21SM90_TMA_STORE_IM2COLES2F_S2H_S2H_EEEvvEEEEvNT_6ParamsE --------------------------
	.section	.nv.info._ZN7cutlass13device_kernelINS_4conv6kernel13ConvUniversalINS1_16ConvProblemShapeILNS1_8OperatorE0ELi2EEENS1_10collective14CollectiveConvINS1_47MainloopSm100TmaUmmaWarpSpecializedImplicitGemmILS5_0ELi32ELi2ELi1ELi2EN4cute5tupleIJNSA_1CILi2EEENSC_ILi1EEESE_EEEEENSB_IJNSC_ILi256EEENSC_ILi128EEENSB_IJNSC_ILi32EEEEEEEEENS_12float_e4m3_tESM_NSA_8TiledMMAINSA_8MMA_AtomIJNSA_10MMA_TraitsINSA_25SM100_MMA_F8F6F4_2x1SM_SSEJSM_SM_fSH_SI_NSA_17integral_constantINSA_4UMMA5MajorELST_0EEESU_NSR_INSS_7ScaleInELSV_0EEESW_EEEEEENSA_6LayoutINSB_IJSE_SE_SE_EEENSB_IJNSC_ILi0EEES11_S11_EEEEENSB_IJNSA_10UnderscoreES14_S14_EEEEENS7_6detail27Sm100ImplicitGemmTileTraitsINSA_25SM100_TMA_2SM_LOAD_IM2COLENSA_14ComposedLayoutINSA_7SwizzleILi1ELi4ELi3EEENSA_18smem_ptr_flag_bitsILi8EEENSZ_INSB_IJNSC_ILi8EEESJ_EEENSB_IJSJ_SE_EEEEEEEvEENS18_INSA_18SM100_TMA_2SM_LOADES1J_vEEEENS_8epilogue10collective18CollectiveEpilogueINS1O_23Sm100TmaWarpSpecializedILi2ELi2ELi64ELb0ELb0EEEJNSB_IJSI_SI_SK_EEENSB_IJNSZ_ISI_SE_EENSZ_INSC_ILi64EEESE_EEEEESM_NSB_IJNSB_IJlllEEESE_S11_EEESM_S1Z_NS1O_6fusion15FusionCallbacksIS1S_NS20_17LinearCombinationISM_fSM_fLNS_15FloatRoundStyleE2EEES1T_S1X_JEEENSA_5SM1004TMEM4LOAD26SM100_TMEM_LOAD_32dp32b64xENSA_20SM90_TMA_LOAD_IM2COLENS1A_INS1B_ILi2ELi4ELi3EEES1E_NSZ_INSB_IJS1F_S1V_EEENSB_IJS1V_SE_EEEEEEENSA_39AutoVectorizingCopyWithAssumedAlignmentILi128EEENSA_21SM90_TMA_STORE_IM2COLES2F_S2H_S2H_EEEvvEEEEvNT_6ParamsE,"",@"SHT_CUDA_INFO"
	.sectionflags	@""
	.align	4


	//----- nvinfo : EIATTR_CUDA_API_VERSION
	.align		4
        /*0000*/ 	.byte	0x04, 0x37
        /*0002*/ 	.short	(.L_31 - .L_30)
.L_30:
        /*0004*/ 	.word	0x00000082


	//----- nvinfo : EIATTR_KPARAM_INFO
	.align		4
.L_31:
        /*0008*/ 	.byte	0x04, 0x17
        /*000a*/ 	.short	(.L_33 - .L_32)
.L_32:
        /*000c*/ 	.word	0x00000000
        /*0010*/ 	.short	0x0000
        /*0012*/ 	.short	0x0000
        /*0014*/ 	.byte	0x00, 0xf0, 0x01, 0x20


	//----- nvinfo : EIATTR_AT_ENTRY_FRAGMENTS
	.align		4
.L_33:
        /*0018*/ 	.byte	0x04, 0x4f
        /*001a*/ 	.short	(.L_35 - .L_34)


	//   ....[0]....
.L_34:
        /*001c*/ 	.word	0x00000007


	//----- nvinfo : EIATTR_RESERVED_SMEM_USED
	.align		4
.L_35:
        /*0020*/ 	.byte	0x01, 0x41
	.zero		2


	//----- nvinfo : EIATTR_SPARSE_MMA_MASK
	.align		4
        /*0024*/ 	.byte	0x03, 0x50
        /*0026*/ 	.short	0x0000


	//----- nvinfo : EIATTR_TCGEN05_2CTA_USED
	.align		4
        /*0028*/ 	.byte	0x01, 0x52
	.zero		2


	//----- nvinfo : EIATTR_MAXREG_COUNT
	.align		4
        /*002c*/ 	.byte	0x03, 0x1b
        /*002e*/ 	.short	0x00ff


	//----- nvinfo : EIATTR_NUM_BARRIERS
	.align		4
        /*0030*/ 	.byte	0x02, 0x4c
        /*0032*/ 	.byte	0x07
	.zero		1


	//----- nvinfo : EIATTR_EXTERNS
	.align		4
        /*0034*/ 	.byte	0x04, 0x0f
        /*0036*/ 	.short	(.L_37 - .L_36)


	//   ....[0]....
	.align		4
.L_36:
        /*0038*/ 	.word	index@(__assertfail)


	//----- nvinfo : EIATTR_MERCURY_ISA_VERSION
	.align		4
.L_37:
        /*003c*/ 	.byte	0x03, 0x5f
        /*003e*/ 	.short	0x0101


	//----- nvinfo : EIATTR_INT_WARP_WIDE_INSTR_OFFSETS
	.align		4
        /*0040*/ 	.byte	0x04, 0x31
        /*0042*/ 	.short	(.L_39 - .L_38)


	//   ....[0]....
.L_38:
        /*0044*/ 	.word	0x00000f60


	//   ....[1]....
        /*0048*/ 	.word	0x00001000


	//   ....[2]....
        /*004c*/ 	.word	0x00005460


	//   ....[3]....
        /*0050*/ 	.word	0x00005480


	//   ....[4]....
        /*0054*/ 	.word	0x000054b0


	//   ....[5]....
        /*0058*/ 	.word	0x00006110


	//   ....[6]....
        /*005c*/ 	.word	0x000061b0


	//   ....[7]....
        /*0060*/ 	.word	0x00006270


	//   ....[8]....
        /*0064*/ 	.word	0x00006370


	//----- nvinfo : EIATTR_COOP_GROUP_MASK_REGIDS
	.align		4
.L_39:
        /*0068*/ 	.byte	0x04, 0x29
        /*006a*/ 	.short	(.L_41 - .L_40)


	//   ....[0]....
.L_40:
        /*006c*/ 	.word	0xffffffff


	//   ....[1]....
        /*0070*/ 	.word	0xffffffff


	//   ....[2]....
        /*0074*/ 	.word	0xffffffff


	//   ....[3]....
        /*0078*/ 	.word	0xffffffff


	//   ....[4]....
        /*007c*/ 	.word	0xffffffff


	//   ....[5]....
        /*0080*/ 	.word	0xffffffff


	//   ....[6]....
        /*0084*/ 	.word	0xffffffff


	//   ....[7]....
        /*0088*/ 	.word	0xffffffff


	//   ....[8]....
        /*008c*/ 	.word	0xffffffff


	//   ....[9]....
        /*0090*/ 	.word	0xffffffff


	//   ....[10]....
        /*0094*/ 	.word	0xffffffff


	//   ....[11]....
        /*0098*/ 	.word	0xffffffff


	//   ....[12]....
        /*009c*/ 	.word	0xffffffff


	//----- nvinfo : EIATTR_COOP_GROUP_INSTR_OFFSETS
	.align		4
.L_41:
        /*00a0*/ 	.byte	0x04, 0x28
        /*00a2*/ 	.short	(.L_43 - .L_42)


	//   ....[0]....
.L_42:
        /*00a4*/ 	.word	0x000000d0


	//   ....[1]....
        /*00a8*/ 	.word	0x00000540


	//   ....[2]....
        /*00ac*/ 	.word	0x00000a80


	//   ....[3]....
        /*00b0*/ 	.word	0x00000bd0


	//   ....[4]....
        /*00b4*/ 	.word	0x00000cc0


	//   ....[5]....
        /*00b8*/ 	.word	0x00000e00


	//   ....[6]....
        /*00bc*/ 	.word	0x00001080


	//   ....[7]....
        /*00c0*/ 	.word	0x00002740


	//   ....[8]....
        /*00c4*/ 	.word	0x000044e0


	//   ....[9]....
        /*00c8*/ 	.word	0x000049b0


	//   ....[10]....
        /*00cc*/ 	.word	0x000049e0


	//   ....[11]....
        /*00d0*/ 	.word	0x00005380


	//   ....[12]....
        /*00d4*/ 	.word	0x00005580


	//----- nvinfo : EIATTR_VRC_CTA_INIT_COUNT
	.align		4
.L_43:
        /*00d8*/ 	.byte	0x02, 0x4a
        /*00da*/ 	.byte	0x80
	.zero		1


	//----- nvinfo : EIATTR_SYSCALL_OFFSETS
	.align		4
        /*00dc*/ 	.byte	0x04, 0x46
        /*00de*/ 	.short	(.L_45 - .L_44)


	//   ....[0]....
.L_44:
        /*00e0*/ 	.word	0x00006fa0


	//   ....[1]....
        /*00e4*/ 	.word	0x000070e0


	//   ....[2]....
        /*00e8*/ 	.word	0x00007b10


	//   ....[3]....
        /*00ec*/ 	.word	0x00009140


	//----- nvinfo : EIATTR_MBARRIER_INSTR_OFFSETS
	.align		4
.L_45:
        /*00f0*/ 	.byte	0x04, 0x39
        /*00f2*/ 	.short	(.L_47 - .L_46)


	//   ....[0]....
.L_46:
        /*00f4*/ 	.word	0x00000660
        /*00f8*/ 	.word	0x000000ff
        /*00fc*/ 	.word	0x00000000
        /*0100*/ 	.short	0x0100
        /*0102*/ 	.byte	0x04
	.zero		1


	//   ....[1]....
        /*0104*/ 	.word	0x00000670
        /*0108*/ 	.word	0x000000ff
        /*010c*/ 	.word	0x00000100
        /*0110*/ 	.short	0x0100
        /*0112*/ 	.byte	0x04
	.zero		1


	//   ....[2]....
        /*0114*/ 	.word	0x00000680
        /*0118*/ 	.word	0x000000ff
        /*011c*/ 	.word	0x00000008
        /*0120*/ 	.short	0x0100
        /*0122*/ 	.byte	0x04
	.zero		1


	//   ....[3]....
        /*0124*/ 	.word	0x00000690
        /*0128*/ 	.word	0x000000ff
        /*012c*/ 	.word	0x00000108
        /*0130*/ 	.short	0x0100
        /*0132*/ 	.byte	0x04
	.zero		1


	//   ....[4]....
        /*0134*/ 	.word	0x000006a0
        /*0138*/ 	.word	0x000000ff
        /*013c*/ 	.word	0x00000010
        /*0140*/ 	.short	0x0100
        /*0142*/ 	.byte	0x04
	.zero		1


	//   ....[5]....
        /*0144*/ 	.word	0x000006b0
        /*0148*/ 	.word	0x000000ff
        /*014c*/ 	.word	0x00000110
        /*0150*/ 	.short	0x0100
        /*0152*/ 	.byte	0x04
	.zero		1


	//   ....[6]....
        /*0154*/ 	.word	0x000006c0
        /*0158*/ 	.word	0x000000ff
        /*015c*/ 	.word	0x00000018
        /*0160*/ 	.short	0x0100
        /*0162*/ 	.byte	0x04
	.zero		1


	//   ....[7]....
        /*0164*/ 	.word	0x000006d0
        /*0168*/ 	.word	0x000000ff
        /*016c*/ 	.word	0x00000118
        /*0170*/ 	.short	0x0100
        /*0172*/ 	.byte	0x04
	.zero		1


	//   ....[8]....
        /*0174*/ 	.word	0x000006e0
        /*0178*/ 	.word	0x000000ff
        /*017c*/ 	.word	0x00000020
        /*0180*/ 	.short	0x0100
        /*0182*/ 	.byte	0x04
	.zero		1


	//   ....[9]....
        /*0184*/ 	.word	0x000006f0
        /*0188*/ 	.word	0x000000ff
        /*018c*/ 	.word	0x00000120
        /*0190*/ 	.short	0x0100
        /*0192*/ 	.byte	0x04
	.zero		1


	//   ....[10]....
        /*0194*/ 	.word	0x00000700
        /*0198*/ 	.word	0x000000ff
        /*019c*/ 	.word	0x00000028
        /*01a0*/ 	.short	0x0100
        /*01a2*/ 	.byte	0x04
	.zero		1


	//   ....[11]....
        /*01a4*/ 	.word	0x00000710
        /*01a8*/ 	.word	0x000000ff
        /*01ac*/ 	.word	0x00000128
        /*01b0*/ 	.short	0x0100
        /*01b2*/ 	.byte	0x04
	.zero		1


	//   ....[12]....
        /*01b4*/ 	.word	0x00000720
        /*01b8*/ 	.word	0x000000ff
        /*01bc*/ 	.word	0x00000030
        /*01c0*/ 	.short	0x0100
        /*01c2*/ 	.byte	0x04
	.zero		1


	//   ....[13]....
        /*01c4*/ 	.word	0x00000730
        /*01c8*/ 	.word	0x000000ff
        /*01cc*/ 	.word	0x00000130
        /*01d0*/ 	.short	0x0100
        /*01d2*/ 	.byte	0x04
	.zero		1


	//   ....[14]....
        /*01d4*/ 	.word	0x00000740
        /*01d8*/ 	.word	0x000000ff
        /*01dc*/ 	.word	0x00000038
        /*01e0*/ 	.short	0x0100
        /*01e2*/ 	.byte	0x04
	.zero		1


	//   ....[15]....
        /*01e4*/ 	.word	0x00000750
        /*01e8*/ 	.word	0x000000ff
        /*01ec*/ 	.word	0x00000138
        /*01f0*/ 	.short	0x0100
        /*01f2*/ 	.byte	0x04
	.zero		1


	//   ....[16]....
        /*01f4*/ 	.word	0x00000760
        /*01f8*/ 	.word	0x000000ff
        /*01fc*/ 	.word	0x00000040
        /*0200*/ 	.short	0x0100
        /*0202*/ 	.byte	0x04
	.zero		1


	//   ....[17]....
        /*0204*/ 	.word	0x00000770
        /*0208*/ 	.word	0x000000ff
        /*020c*/ 	.word	0x00000140
        /*0210*/ 	.short	0x0100
        /*0212*/ 	.byte	0x04
	.zero		1


	//   ....[18]....
        /*0214*/ 	.word	0x00000780
        /*0218*/ 	.word	0x000000ff
        /*021c*/ 	.word	0x00000048
        /*0220*/ 	.short	0x0100
        /*0222*/ 	.byte	0x04
	.zero		1


	//   ....[19]....
        /*0224*/ 	.word	0x00000790
        /*0228*/ 	.word	0x000000ff
        /*022c*/ 	.word	0x00000148
        /*0230*/ 	.short	0x0100
        /*0232*/ 	.byte	0x04
	.zero		1


	//   ....[20]....
        /*0234*/ 	.word	0x000007a0
        /*0238*/ 	.word	0x000000ff
        /*023c*/ 	.word	0x00000050
        /*0240*/ 	.short	0x0100
        /*0242*/ 	.byte	0x04
	.zero		1


	//   ....[21]....
        /*0244*/ 	.word	0x000007b0
        /*0248*/ 	.word	0x000000ff
        /*024c*/ 	.word	0x00000150
        /*0250*/ 	.short	0x0100
        /*0252*/ 	.byte	0x04
	.zero		1


	//   ....[22]....
        /*0254*/ 	.word	0x000007c0
        /*0258*/ 	.word	0x000000ff
        /*025c*/ 	.word	0x00000058
        /*0260*/ 	.short	0x0100
        /*0262*/ 	.byte	0x04
	.zero		1


	//   ....[23]....
        /*0264*/ 	.word	0x000007d0
        /*0268*/ 	.word	0x000000ff
        /*026c*/ 	.word	0x00000158
        /*0270*/ 	.short	0x0100
        /*0272*/ 	.byte	0x04
	.zero		1


	//   ....[24]....
        /*0274*/ 	.word	0x000007e0
        /*0278*/ 	.word	0x000000ff
        /*027c*/ 	.word	0x00000060
        /*0280*/ 	.short	0x0100
        /*0282*/ 	.byte	0x04
	.zero		1


	//   ....[25]....
        /*0284*/ 	.word	0x000007f0
        /*0288*/ 	.word	0x000000ff
        /*028c*/ 	.word	0x00000160
        /*0290*/ 	.short	0x0100
        /*0292*/ 	.byte	0x04
	.zero		1


	//   ....[26]....
        /*0294*/ 	.word	0x00000800
        /*0298*/ 	.word	0x000000ff
        /*029c*/ 	.word	0x00000068
        /*02a0*/ 	.short	0x0100
        /*02a2*/ 	.byte	0x04
	.zero		1


	//   ....[27]....
        /*02a4*/ 	.word	0x00000810
        /*02a8*/ 	.word	0x000000ff
        /*02ac*/ 	.word	0x00000168
        /*02b0*/ 	.short	0x0100
        /*02b2*/ 	.byte	0x04
	.zero		1


	//   ....[28]....
        /*02b4*/ 	.word	0x00000820
        /*02b8*/ 	.word	0x000000ff
        /*02bc*/ 	.word	0x00000070
        /*02c0*/ 	.short	0x0100
        /*02c2*/ 	.byte	0x04
	.zero		1


	//   ....[29]....
        /*02c4*/ 	.word	0x00000830
        /*02c8*/ 	.word	0x000000ff
        /*02cc*/ 	.word	0x00000170
        /*02d0*/ 	.short	0x0100
        /*02d2*/ 	.byte	0x04
	.zero		1


	//   ....[30]....
        /*02d4*/ 	.word	0x00000840
        /*02d8*/ 	.word	0x000000ff
        /*02dc*/ 	.word	0x00000078
        /*02e0*/ 	.short	0x0100
        /*02e2*/ 	.byte	0x04
	.zero		1


	//   ....[31]....
        /*02e4*/ 	.word	0x00000850
        /*02e8*/ 	.word	0x000000ff
        /*02ec*/ 	.word	0x00000178
        /*02f0*/ 	.short	0x0100
        /*02f2*/ 	.byte	0x04
	.zero		1


	//   ....[32]....
        /*02f4*/ 	.word	0x00000860
        /*02f8*/ 	.word	0x000000ff
        /*02fc*/ 	.word	0x00000080
        /*0300*/ 	.short	0x0100
        /*0302*/ 	.byte	0x04
	.zero		1


	//   ....[33]....
        /*0304*/ 	.word	0x00000870
        /*0308*/ 	.word	0x000000ff
        /*030c*/ 	.word	0x00000180
        /*0310*/ 	.short	0x0100
        /*0312*/ 	.byte	0x04
	.zero		1


	//   ....[34]....
        /*0314*/ 	.word	0x00000880
        /*0318*/ 	.word	0x000000ff
        /*031c*/ 	.word	0x00000088
        /*0320*/ 	.short	0x0100
        /*0322*/ 	.byte	0x04
	.zero		1


	//   ....[35]....
        /*0324*/ 	.word	0x00000890
        /*0328*/ 	.word	0x000000ff
        /*032c*/ 	.word	0x00000188
        /*0330*/ 	.short	0x0100
        /*0332*/ 	.byte	0x04
	.zero		1


	//   ....[36]....
        /*0334*/ 	.word	0x000008a0
        /*0338*/ 	.word	0x000000ff
        /*033c*/ 	.word	0x00000090
        /*0340*/ 	.short	0x0100
        /*0342*/ 	.byte	0x04
	.zero		1


	//   ....[37]....
        /*0344*/ 	.word	0x000008b0
        /*0348*/ 	.word	0x000000ff
        /*034c*/ 	.word	0x00000190
        /*0350*/ 	.short	0x0100
        /*0352*/ 	.byte	0x04
	.zero		1


	//   ....[38]....
        /*0354*/ 	.word	0x000008c0
        /*0358*/ 	.word	0x000000ff
        /*035c*/ 	.word	0x00000098
        /*0360*/ 	.short	0x0100
        /*0362*/ 	.byte	0x04
	.zero		1


	//   ....[39]....
        /*0364*/ 	.word	0x000008d0
        /*0368*/ 	.word	0x000000ff
        /*036c*/ 	.word	0x00000198
        /*0370*/ 	.short	0x0100
        /*0372*/ 	.byte	0x04
	.zero		1


	//   ....[40]....
        /*0374*/ 	.word	0x000008e0
        /*0378*/ 	.word	0x000000ff
        /*037c*/ 	.word	0x000000a0
        /*0380*/ 	.short	0x0100
        /*0382*/ 	.byte	0x04
	.zero		1


	//   ....[41]....
        /*0384*/ 	.word	0x000008f0
        /*0388*/ 	.word	0x000000ff
        /*038c*/ 	.word	0x000001a0
        /*0390*/ 	.short	0x0100
        /*0392*/ 	.byte	0x04
	.zero		1


	//   ....[42]....
        /*0394*/ 	.word	0x00000900
        /*0398*/ 	.word	0x000000ff
        /*039c*/ 	.word	0x000000a8
        /*03a0*/ 	.short	0x0100
        /*03a2*/ 	.byte	0x04
	.zero		1


	//   ....[43]....
        /*03a4*/ 	.word	0x00000910
        /*03a8*/ 	.word	0x000000ff
        /*03ac*/ 	.word	0x000001a8
        /*03b0*/ 	.short	0x0100
        /*03b2*/ 	.byte	0x04
	.zero		1


	//   ....[44]....
        /*03b4*/ 	.word	0x00000920
        /*03b8*/ 	.word	0x000000ff
        /*03bc*/ 	.word	0x000000b0
        /*03c0*/ 	.short	0x0100
        /*03c2*/ 	.byte	0x04
	.zero		1


	//   ....[45]....
        /*03c4*/ 	.word	0x00000930
        /*03c8*/ 	.word	0x000000ff
        /*03cc*/ 	.word	0x000001b0
        /*03d0*/ 	.short	0x0100
        /*03d2*/ 	.byte	0x04
	.zero		1


	//   ....[46]....
        /*03d4*/ 	.word	0x00000940
        /*03d8*/ 	.word	0x000000ff
        /*03dc*/ 	.word	0x000000b8
        /*03e0*/ 	.short	0x0100
        /*03e2*/ 	.byte	0x04
	.zero		1


	//   ....[47]....
        /*03e4*/ 	.word	0x00000950
        /*03e8*/ 	.word	0x000000ff
        /*03ec*/ 	.word	0x000001b8
        /*03f0*/ 	.short	0x0100
        /*03f2*/ 	.byte	0x04
	.zero		1


	//   ....[48]....
        /*03f4*/ 	.word	0x00000960
        /*03f8*/ 	.word	0x000000ff
        /*03fc*/ 	.word	0x000000c0
        /*0400*/ 	.short	0x0100
        /*0402*/ 	.byte	0x04
	.zero		1


	//   ....[49]....
        /*0404*/ 	.word	0x00000970
        /*0408*/ 	.word	0x000000ff
        /*040c*/ 	.word	0x000001c0
        /*0410*/ 	.short	0x0100
        /*0412*/ 	.byte	0x04
	.zero		1


	//   ....[50]....
        /*0414*/ 	.word	0x00000980
        /*0418*/ 	.word	0x000000ff
        /*041c*/ 	.word	0x000000c8
        /*0420*/ 	.short	0x0100
        /*0422*/ 	.byte	0x04
	.zero		1


	//   ....[51]....
        /*0424*/ 	.word	0x00000990
        /*0428*/ 	.word	0x000000ff
        /*042c*/ 	.word	0x000001c8
        /*0430*/ 	.short	0x0100
        /*0432*/ 	.byte	0x04
	.zero		1


	//   ....[52]....
        /*0434*/ 	.word	0x000009a0
        /*0438*/ 	.word	0x000000ff
        /*043c*/ 	.word	0x000000d0
        /*0440*/ 	.short	0x0100
        /*0442*/ 	.byte	0x04
	.zero		1


	//   ....[53]....
        /*0444*/ 	.word	0x000009b0
        /*0448*/ 	.word	0x000000ff
        /*044c*/ 	.word	0x000001d0
        /*0450*/ 	.short	0x0100
        /*0452*/ 	.byte	0x04
	.zero		1


	//   ....[54]....
        /*0454*/ 	.word	0x000009c0
        /*0458*/ 	.word	0x000000ff
        /*045c*/ 	.word	0x000000d8
        /*0460*/ 	.short	0x0100
        /*0462*/ 	.byte	0x04
	.zero		1


	//   ....[55]....
        /*0464*/ 	.word	0x000009d0
        /*0468*/ 	.word	0x000000ff
        /*046c*/ 	.word	0x000001d8
        /*0470*/ 	.short	0x0100
        /*0472*/ 	.byte	0x04
	.zero		1


	//   ....[56]....
        /*0474*/ 	.word	0x000009e0
        /*0478*/ 	.word	0x000000ff
        /*047c*/ 	.word	0x000000e0
        /*0480*/ 	.short	0x0100
        /*0482*/ 	.byte	0x04
	.zero		1


	//   ....[57]....
        /*0484*/ 	.word	0x000009f0
        /*0488*/ 	.word	0x000000ff
        /*048c*/ 	.word	0x000001e0
        /*0490*/ 	.short	0x0100
        /*0492*/ 	.byte	0x04
	.zero		1


	//   ....[58]....
        /*0494*/ 	.word	0x00000a00
        /*0498*/ 	.word	0x000000ff
        /*049c*/ 	.word	0x000000e8
        /*04a0*/ 	.short	0x0100
        /*04a2*/ 	.byte	0x04
	.zero		1


	//   ....[59]....
        /*04a4*/ 	.word	0x00000a10
        /*04a8*/ 	.word	0x000000ff
        /*04ac*/ 	.word	0x000001e8
        /*04b0*/ 	.short	0x0100
        /*04b2*/ 	.byte	0x04
	.zero		1


	//   ....[60]....
        /*04b4*/ 	.word	0x00000a20
        /*04b8*/ 	.word	0x000000ff
        /*04bc*/ 	.word	0x000000f0
        /*04c0*/ 	.short	0x0100
        /*04c2*/ 	.byte	0x04
	.zero		1


	//   ....[61]....
        /*04c4*/ 	.word	0x00000a30
        /*04c8*/ 	.word	0x000000ff
        /*04cc*/ 	.word	0x000001f0
        /*04d0*/ 	.short	0x0100
        /*04d2*/ 	.byte	0x04
	.zero		1


	//   ....[62]....
        /*04d4*/ 	.word	0x00000a40
        /*04d8*/ 	.word	0x000000ff
        /*04dc*/ 	.word	0x000000f8
        /*04e0*/ 	.short	0x0100
        /*04e2*/ 	.byte	0x04
	.zero		1


	//   ....[63]....
        /*04e4*/ 	.word	0x00000a50
        /*04e8*/ 	.word	0x000000ff
        /*04ec*/ 	.word	0x000001f8
        /*04f0*/ 	.short	0x0100
        /*04f2*/ 	.byte	0x04
	.zero		1


	//   ....[64]....
        /*04f4*/ 	.word	0x00000b80
        /*04f8*/ 	.word	0x000000ff
        /*04fc*/ 	.word	0x00000200
        /*0500*/ 	.short	0x0100
        /*0502*/ 	.byte	0x04
	.zero		1


	//   ....[65]....
        /*0504*/ 	.word	0x00000b90
        /*0508*/ 	.word	0x000000ff
        /*050c*/ 	.word	0x00000210
        /*0510*/ 	.short	0x0100
        /*0512*/ 	.byte	0x04
	.zero		1


	//   ....[66]....
        /*0514*/ 	.word	0x00000ba0
        /*0518*/ 	.word	0x000000ff
        /*051c*/ 	.word	0x00000208
        /*0520*/ 	.short	0x0100
        /*0522*/ 	.byte	0x04
	.zero		1


	//   ....[67]....
        /*0524*/ 	.word	0x00000bb0
        /*0528*/ 	.word	0x000000ff
        /*052c*/ 	.word	0x00000218
        /*0530*/ 	.short	0x0100
        /*0532*/ 	.byte	0x04
	.zero		1


	//   ....[68]....
        /*0534*/ 	.word	0x00000c90
        /*0538*/ 	.word	0x000000ff
        /*053c*/ 	.word	0x00000220
        /*0540*/ 	.short	0x0100
        /*0542*/ 	.byte	0x04
	.zero		1


	//   ....[69]....
        /*0544*/ 	.word	0x00000ca0
        /*0548*/ 	.word	0x000000ff
        /*054c*/ 	.word	0x00000228
        /*0550*/ 	.short	0x0100
        /*0552*/ 	.byte	0x04
	.zero		1


	//   ....[70]....
        /*0554*/ 	.word	0x00000dd0
        /*0558*/ 	.word	0x000000ff
        /*055c*/ 	.word	0x00000230
        /*0560*/ 	.short	0x0100
        /*0562*/ 	.byte	0x06
	.zero		1


	//   ....[71]....
        /*0564*/ 	.word	0x00000de0
        /*0568*/ 	.word	0x000000ff
        /*056c*/ 	.word	0x00000238
        /*0570*/ 	.short	0x0100
        /*0572*/ 	.byte	0x06
	.zero		1


	//   ....[72]....
        /*0574*/ 	.word	0x00000f10
        /*0578*/ 	.word	0x000000ff
        /*057c*/ 	.word	0x00000240
        /*0580*/ 	.short	0x0100
        /*0582*/ 	.byte	0x04
	.zero		1


	//   ....[73]....
        /*0584*/ 	.word	0x00000f20
        /*0588*/ 	.word	0x000000ff
        /*058c*/ 	.word	0x00000250
        /*0590*/ 	.short	0x0100
        /*0592*/ 	.byte	0x04
	.zero		1


	//   ....[74]....
        /*0594*/ 	.word	0x00000f30
        /*0598*/ 	.word	0x000000ff
        /*059c*/ 	.word	0x00000248
        /*05a0*/ 	.short	0x0100
        /*05a2*/ 	.byte	0x04
	.zero		1


	//   ....[75]....
        /*05a4*/ 	.word	0x00000f40
        /*05a8*/ 	.word	0x000000ff
        /*05ac*/ 	.word	0x00000258
        /*05b0*/ 	.short	0x0100
        /*05b2*/ 	.byte	0x04
	.zero		1


	//   ....[76]....
        /*05b4*/ 	.word	0x00001040
        /*05b8*/ 	.word	0x000000ff
        /*05bc*/ 	.word	0x00000260
        /*05c0*/ 	.short	0x0100
        /*05c2*/ 	.byte	0x06
	.zero		1


	//   ....[77]....
        /*05c4*/ 	.word	0x00001b70
        /*05c8*/ 	.word	0x000000ff
        /*05cc*/ 	.word	0x00000100
        /*05d0*/ 	.short	0x010a
        /*05d2*/ 	.byte	0x04
	.zero		1


	//   ....[78]....
        /*05d4*/ 	.word	0x00001df0
        /*05d8*/ 	.word	0x000000ff
        /*05dc*/ 	.word	0x00000100
        /*05e0*/ 	.short	0x010a
        /*05e2*/ 	.byte	0x09
	.zero		1


	//   ....[79]....
        /*05e4*/ 	.word	0x00001fa0
        /*05e8*/ 	.word	0x000000ff
        /*05ec*/ 	.word	0x00000100
        /*05f0*/ 	.short	0x010a
        /*05f2*/ 	.byte	0x07
	.zero		1


	//   ....[80]....
        /*05f4*/ 	.word	0x00002170
        /*05f8*/ 	.word	0x000000ff
        /*05fc*/ 	.word	0x00000228
        /*0600*/ 	.short	0x0101
        /*0602*/ 	.byte	0x19
	.zero		1


	//   ....[81]....
        /*0604*/ 	.word	0x000021a0
        /*0608*/ 	.word	0x000000ff
        /*060c*/ 	.word	0x00000100
        /*0610*/ 	.short	0x010a
        /*0612*/ 	.byte	0x04
	.zero		1


	//   ....[82]....
        /*0614*/ 	.word	0x000023c0
        /*0618*/ 	.word	0x000000ff
        /*061c*/ 	.word	0x00000100
        /*0620*/ 	.short	0x010a
        /*0622*/ 	.byte	0x09
	.zero		1


	//   ....[83]....
        /*0624*/ 	.word	0x00002570
        /*0628*/ 	.word	0x000000ff
        /*062c*/ 	.word	0x00000100
        /*0630*/ 	.short	0x010a
        /*0632*/ 	.byte	0x07
	.zero		1


	//   ....[84]....
        /*0634*/ 	.word	0x00002750
        /*0638*/ 	.word	0x000000ff
        /*063c*/ 	.word	0x00000230
        /*0640*/ 	.short	0x010a
        /*0642*/ 	.byte	0x19
	.zero		1


	//   ....[85]....
        /*0644*/ 	.word	0x00002810
        /*0648*/ 	.word	0x000000ff
        /*064c*/ 	.word	0x00000000
        /*0650*/ 	.short	0x0101
        /*0652*/ 	.byte	0x04
	.zero		1


	//   ....[86]....
        /*0654*/ 	.word	0x00002e10
        /*0658*/ 	.word	0x000000ff
        /*065c*/ 	.word	0x00000000
        /*0660*/ 	.short	0x010a
        /*0662*/ 	.byte	0x04
	.zero		1


	//   ....[87]....
        /*0664*/ 	.word	0x00002eb0
        /*0668*/ 	.word	0x000000ff
        /*066c*/ 	.word	0x00000000
        /*0670*/ 	.short	0x010a
        /*0672*/ 	.byte	0x05
	.zero		1


	//   ....[88]....
        /*0674*/ 	.word	0x00002f50
        /*0678*/ 	.word	0x000000ff
        /*067c*/ 	.word	0x00000000
        /*0680*/ 	.short	0x010a
        /*0682*/ 	.byte	0x05
	.zero		1


	//   ....[89]....
        /*0684*/ 	.word	0x00002ff0
        /*0688*/ 	.word	0x000000ff
        /*068c*/ 	.word	0x00000000
        /*0690*/ 	.short	0x010a
        /*0692*/ 	.byte	0x05
	.zero		1


	//   ....[90]....
        /*0694*/ 	.word	0x00003090
        /*0698*/ 	.word	0x000000ff
        /*069c*/ 	.word	0x00000000
        /*06a0*/ 	.short	0x010a
        /*06a2*/ 	.byte	0x05
	.zero		1


	//   ....[91]....
        /*06a4*/ 	.word	0x00003130
        /*06a8*/ 	.word	0x000000ff
        /*06ac*/ 	.word	0x00000000
        /*06b0*/ 	.short	0x010a
        /*06b2*/ 	.byte	0x05
	.zero		1


	//   ....[92]....
        /*06b4*/ 	.word	0x000031d0
        /*06b8*/ 	.word	0x000000ff
        /*06bc*/ 	.word	0x00000000
        /*06c0*/ 	.short	0x010a
        /*06c2*/ 	.byte	0x05
	.zero		1


	//   ....[93]....
        /*06c4*/ 	.word	0x00003270
        /*06c8*/ 	.word	0x000000ff
        /*06cc*/ 	.word	0x00000000
        /*06d0*/ 	.short	0x010a
        /*06d2*/ 	.byte	0x05
	.zero		1


	//   ....[94]....
        /*06d4*/ 	.word	0x00003310
        /*06d8*/ 	.word	0x000000ff
        /*06dc*/ 	.word	0x00000000
        /*06e0*/ 	.short	0x010a
        /*06e2*/ 	.byte	0x05
	.zero		1


	//   ....[95]....
        /*06e4*/ 	.word	0x000033b0
        /*06e8*/ 	.word	0x000000ff
        /*06ec*/ 	.word	0x00000000
        /*06f0*/ 	.short	0x010a
        /*06f2*/ 	.byte	0x05
	.zero		1


	//   ....[96]....
        /*06f4*/ 	.word	0x00003450
        /*06f8*/ 	.word	0x000000ff
        /*06fc*/ 	.word	0x00000000
        /*0700*/ 	.short	0x010a
        /*0702*/ 	.byte	0x05
	.zero		1


	//   ....[97]....
        /*0704*/ 	.word	0x000034f0
        /*0708*/ 	.word	0x000000ff
        /*070c*/ 	.word	0x00000000
        /*0710*/ 	.short	0x010a
        /*0712*/ 	.byte	0x05
	.zero		1


	//   ....[98]....
        /*0714*/ 	.word	0x00003590
        /*0718*/ 	.word	0x000000ff
        /*071c*/ 	.word	0x00000000
        /*0720*/ 	.short	0x010a
        /*0722*/ 	.byte	0x05
	.zero		1


	//   ....[99]....
        /*0724*/ 	.word	0x00003630
        /*0728*/ 	.word	0x000000ff
        /*072c*/ 	.word	0x00000000
        /*0730*/ 	.short	0x010a
        /*0732*/ 	.byte	0x05
	.zero		1


	//   ....[100]....
        /*0734*/ 	.word	0x000036d0
        /*0738*/ 	.word	0x000000ff
        /*073c*/ 	.word	0x00000000
        /*0740*/ 	.short	0x010a
        /*0742*/ 	.byte	0x05
	.zero		1


	//   ....[101]....
        /*0744*/ 	.word	0x00003770
        /*0748*/ 	.word	0x000000ff
        /*074c*/ 	.word	0x00000000
        /*0750*/ 	.short	0x010a
        /*0752*/ 	.byte	0x05
	.zero		1


	//   ....[102]....
        /*0754*/ 	.word	0x00003810
        /*0758*/ 	.word	0x000000ff
        /*075c*/ 	.word	0x00000000
        /*0760*/ 	.short	0x010a
        /*0762*/ 	.byte	0x05
	.zero		1


	//   ....[103]....
        /*0764*/ 	.word	0x000038b0
        /*0768*/ 	.word	0x000000ff
        /*076c*/ 	.word	0x00000000
        /*0770*/ 	.short	0x010a
        /*0772*/ 	.byte	0x05
	.zero		1


	//   ....[104]....
        /*0774*/ 	.word	0x00003950
        /*0778*/ 	.word	0x000000ff
        /*077c*/ 	.word	0x00000000
        /*0780*/ 	.short	0x010a
        /*0782*/ 	.byte	0x05
	.zero		1


	//   ....[105]....
        /*0784*/ 	.word	0x000039f0
        /*0788*/ 	.word	0x000000ff
        /*078c*/ 	.word	0x00000000
        /*0790*/ 	.short	0x010a
        /*0792*/ 	.byte	0x05
	.zero		1


	//   ....[106]....
        /*0794*/ 	.word	0x00003a90
        /*0798*/ 	.word	0x000000ff
        /*079c*/ 	.word	0x00000000
        /*07a0*/ 	.short	0x010a
        /*07a2*/ 	.byte	0x05
	.zero		1


	//   ....[107]....
        /*07a4*/ 	.word	0x00003b30
        /*07a8*/ 	.word	0x000000ff
        /*07ac*/ 	.word	0x00000000
        /*07b0*/ 	.short	0x010a
        /*07b2*/ 	.byte	0x05
	.zero		1


	//   ....[108]....
        /*07b4*/ 	.word	0x00003bd0
        /*07b8*/ 	.word	0x000000ff
        /*07bc*/ 	.word	0x00000000
        /*07c0*/ 	.short	0x010a
        /*07c2*/ 	.byte	0x05
	.zero		1


	//   ....[109]....
        /*07c4*/ 	.word	0x00003c70
        /*07c8*/ 	.word	0x000000ff
        /*07cc*/ 	.word	0x00000000
        /*07d0*/ 	.short	0x010a
        /*07d2*/ 	.byte	0x05
	.zero		1


	//   ....[110]....
        /*07d4*/ 	.word	0x00003d10
        /*07d8*/ 	.word	0x000000ff
        /*07dc*/ 	.word	0x00000000
        /*07e0*/ 	.short	0x010a
        /*07e2*/ 	.byte	0x05
	.zero		1


	//   ....[111]....
        /*07e4*/ 	.word	0x00003db0
        /*07e8*/ 	.word	0x000000ff
        /*07ec*/ 	.word	0x00000000
        /*07f0*/ 	.short	0x010a
        /*07f2*/ 	.byte	0x05
	.zero		1


	//   ....[112]....
        /*07f4*/ 	.word	0x00003e50
        /*07f8*/ 	.word	0x000000ff
        /*07fc*/ 	.word	0x00000000
        /*0800*/ 	.short	0x010a
        /*0802*/ 	.byte	0x05
	.zero		1


	//   ....[113]....
        /*0804*/ 	.word	0x00003ef0
        /*0808*/ 	.word	0x000000ff
        /*080c*/ 	.word	0x00000000
        /*0810*/ 	.short	0x010a
        /*0812*/ 	.byte	0x05
	.zero		1


	//   ....[114]....
        /*0814*/ 	.word	0x00003f90
        /*0818*/ 	.word	0x000000ff
        /*081c*/ 	.word	0x00000000
        /*0820*/ 	.short	0x010a
        /*0822*/ 	.byte	0x05
	.zero		1


	//   ....[115]....
        /*0824*/ 	.word	0x00004030
        /*0828*/ 	.word	0x000000ff
        /*082c*/ 	.word	0x00000000
        /*0830*/ 	.short	0x010a
        /*0832*/ 	.byte	0x05
	.zero		1


	//   ....[116]....
        /*0834*/ 	.word	0x000040d0
        /*0838*/ 	.word	0x000000ff
        /*083c*/ 	.word	0x00000000
        /*0840*/ 	.short	0x010a
        /*0842*/ 	.byte	0x05
	.zero		1


	//   ....[117]....
        /*0844*/ 	.word	0x00004180
        /*0848*/ 	.word	0x00000000
        /*084c*/ 	.word	0x00000000
        /*0850*/ 	.short	0x010a
        /*0852*/ 	.byte	0xff
	.zero		1


	//   ....[118]....
        /*0854*/ 	.word	0x000042b0
        /*0858*/ 	.word	0x000000ff
        /*085c*/ 	.word	0x00000238
        /*0860*/ 	.short	0x010a
        /*0862*/ 	.byte	0x04
	.zero		1


	//   ....[119]....
        /*0864*/ 	.word	0x00004350
        /*0868*/ 	.word	0x000000ff
        /*086c*/ 	.word	0x00000230
        /*0870*/ 	.short	0x010a
        /*0872*/ 	.byte	0x04
	.zero		1


	//   ....[120]....
        /*0874*/ 	.word	0x000043f0
        /*0878*/ 	.word	0x000000ff
        /*087c*/ 	.word	0x00000000
        /*0880*/ 	.short	0x0101
        /*0882*/ 	.byte	0x05
	.zero		1


	//   ....[121]....
        /*0884*/ 	.word	0x00004430
        /*0888*/ 	.word	0x000000ff
        /*088c*/ 	.word	0x00000238
        /*0890*/ 	.short	0x0106
        /*0892*/ 	.byte	0x04
	.zero		1


	//   ....[122]....
        /*0894*/ 	.word	0x00004470
        /*0898*/ 	.word	0x00000000
        /*089c*/ 	.word	0x00000238
        /*08a0*/ 	.short	0x010a
        /*08a2*/ 	.byte	0xff
	.zero		1


	//   ....[123]....
        /*08a4*/ 	.word	0x000046b0
        /*08a8*/ 	.word	0x000000ff
        /*08ac*/ 	.word	0x00000008
        /*08b0*/ 	.short	0x010a
        /*08b2*/ 	.byte	0x05
	.zero		1


	//   ....[124]....
        /*08b4*/ 	.word	0x000046d0
        /*08b8*/ 	.word	0x000000ff
        /*08bc*/ 	.word	0x00000008
        /*08c0*/ 	.short	0x010a
        /*08c2*/ 	.byte	0x05
	.zero		1


	//   ....[125]....
        /*08c4*/ 	.word	0x00004860
        /*08c8*/ 	.word	0x000000ff
        /*08cc*/ 	.word	0x00000008
        /*08d0*/ 	.short	0x010a
        /*08d2*/ 	.byte	0x05
	.zero		1


	//   ....[126]....
        /*08d4*/ 	.word	0x00004880
        /*08d8*/ 	.word	0x000000ff
        /*08dc*/ 	.word	0x00000008
        /*08e0*/ 	.short	0x010a
        /*08e2*/ 	.byte	0x05
	.zero		1


	//   ....[127]....
        /*08e4*/ 	.word	0x00004940
        /*08e8*/ 	.word	0x000000ff
        /*08ec*/ 	.word	0x00000000
        /*08f0*/ 	.short	0x0101
        /*08f2*/ 	.byte	0x04
	.zero		1


	//   ....[128]....
        /*08f4*/ 	.word	0x00004c70
        /*08f8*/ 	.word	0x000000ff
        /*08fc*/ 	.word	0x00000230
        /*0900*/ 	.short	0x010a
        /*0902*/ 	.byte	0x0e
	.zero		1


	//   ....[129]....
        /*0904*/ 	.word	0x00004d10
        /*0908*/ 	.word	0x000000ff
        /*090c*/ 	.word	0x00000000
        /*0910*/ 	.short	0x0101
        /*0912*/ 	.byte	0x18
	.zero		1


	//   ....[130]....
        /*0914*/ 	.word	0x00004d50
        /*0918*/ 	.word	0x000000ff
        /*091c*/ 	.word	0x00000250
        /*0920*/ 	.short	0x010a
        /*0922*/ 	.byte	0x13
	.zero		1


	//   ....[131]....
        /*0924*/ 	.word	0x00004df0
        /*0928*/ 	.word	0x000000ff
        /*092c*/ 	.word	0x00000000
        /*0930*/ 	.short	0x010a
        /*0932*/ 	.byte	0x04
	.zero		1


	//   ....[132]....
        /*0934*/ 	.word	0x00004e40
        /*0938*/ 	.word	0x000000ff
        /*093c*/ 	.word	0x00000000
        /*0940*/ 	.short	0x010a
        /*0942*/ 	.byte	0x0b
	.zero		1


	//   ....[133]....
        /*0944*/ 	.word	0x00004f70
        /*0948*/ 	.word	0x000000ff
        /*094c*/ 	.word	0x00000000
        /*0950*/ 	.short	0x010a
        /*0952*/ 	.byte	0x05
	.zero		1


	//   ....[134]....
        /*0954*/ 	.word	0x00005170
        /*0958*/ 	.word	0x000000ff
        /*095c*/ 	.word	0x00000000
        /*0960*/ 	.short	0x010a
        /*0962*/ 	.byte	0x04
	.zero		1


	//   ....[135]....
        /*0964*/ 	.word	0x00005210
        /*0968*/ 	.word	0x00000000
        /*096c*/ 	.word	0x00000000
        /*0970*/ 	.short	0x010a
        /*0972*/ 	.byte	0xff
	.zero		1


	//   ....[136]....
        /*0974*/ 	.word	0x00005250
        /*0978*/ 	.word	0x00000000
        /*097c*/ 	.word	0x00000000
        /*0980*/ 	.short	0x010a
        /*0982*/ 	.byte	0xff
	.zero		1


	//   ....[137]....
        /*0984*/ 	.word	0x000052c0
        /*0988*/ 	.word	0x000000ff
        /*098c*/ 	.word	0x00000000
        /*0990*/ 	.short	0x0101
        /*0992*/ 	.byte	0x04
	.zero		1


	//   ....[138]....
        /*0994*/ 	.word	0x00005300
        /*0998*/ 	.word	0x000000ff
        /*099c*/ 	.word	0x00000260
        /*09a0*/ 	.short	0x010a
        /*09a2*/ 	.byte	0x0e
	.zero		1


	//   ....[139]....
        /*09a4*/ 	.word	0x00005370
        /*09a8*/ 	.word	0x000000ff
        /*09ac*/ 	.word	0x00000000
        /*09b0*/ 	.short	0x0101
        /*09b2*/ 	.byte	0x04
	.zero		1


	//   ....[140]....
        /*09b4*/ 	.word	0x00005860
        /*09b8*/ 	.word	0x000000ff
        /*09bc*/ 	.word	0x00000230
        /*09c0*/ 	.short	0x010a
        /*09c2*/ 	.byte	0x19
	.zero		1


	//   ....[141]....
        /*09c4*/ 	.word	0x00005900
        /*09c8*/ 	.word	0x000000ff
        /*09cc*/ 	.word	0x00000000
        /*09d0*/ 	.short	0x0101
        /*09d2*/ 	.byte	0x29
	.zero		1


	//   ....[142]....
        /*09d4*/ 	.word	0x00005e50
        /*09d8*/ 	.word	0x000000ff
        /*09dc*/ 	.word	0x00000228
        /*09e0*/ 	.short	0x010a
        /*09e2*/ 	.byte	0x19
	.zero		1


	//   ....[143]....
        /*09e4*/ 	.word	0x00005ff0
        /*09e8*/ 	.word	0x000000ff
        /*09ec*/ 	.word	0x00000210
        /*09f0*/ 	.short	0x010a
        /*09f2*/ 	.byte	0x19
	.zero		1


	//   ....[144]....
        /*09f4*/ 	.word	0x00006230
        /*09f8*/ 	.word	0x000000ff
        /*09fc*/ 	.word	0x00000200
        /*0a00*/ 	.short	0x010b
        /*0a02*/ 	.byte	0x19
	.zero		1


	//   ....[145]....
        /*0a04*/ 	.word	0x00006240
        /*0a08*/ 	.word	0x000000ff
        /*0a0c*/ 	.word	0x00000000
        /*0a10*/ 	.short	0x0101
        /*0a12*/ 	.byte	0x2b
	.zero		1


	//   ....[146]....
        /*0a14*/ 	.word	0x00006250
        /*0a18*/ 	.word	0x000000ff
        /*0a1c*/ 	.word	0x00000218
        /*0a20*/ 	.short	0x010a
        /*0a22*/ 	.byte	0x19
	.zero		1


	//   ....[147]....
        /*0a24*/ 	.word	0x00006420
        /*0a28*/ 	.word	0x000000ff
        /*0a2c*/ 	.word	0x00000208
        /*0a30*/ 	.short	0x010b
        /*0a32*/ 	.byte	0x19
	.zero		1


	//   ....[148]....
        /*0a34*/ 	.word	0x00006430
        /*0a38*/ 	.word	0x000000ff
        /*0a3c*/ 	.word	0x00000000
        /*0a40*/ 	.short	0x0101
        /*0a42*/ 	.byte	0x2a
	.zero		1


	//   ....[149]....
        /*0a44*/ 	.word	0x00006460
        /*0a48*/ 	.word	0x000000ff
        /*0a4c*/ 	.word	0x00000210
        /*0a50*/ 	.short	0x010a
        /*0a52*/ 	.byte	0x19
	.zero		1


	//   ....[150]....
        /*0a54*/ 	.word	0x000064a0
        /*0a58*/ 	.word	0x00000000
        /*0a5c*/ 	.word	0x00000218
        /*0a60*/ 	.short	0x010a
        /*0a62*/ 	.byte	0xff
	.zero		1


	//   ....[151]....
        /*0a64*/ 	.word	0x00006840
        /*0a68*/ 	.word	0x000000ff
        /*0a6c*/ 	.word	0x00000230
        /*0a70*/ 	.short	0x010a
        /*0a72*/ 	.byte	0x31
	.zero		1


	//   ....[152]....
        /*0a74*/ 	.word	0x00006910
        /*0a78*/ 	.word	0x000000ff
        /*0a7c*/ 	.word	0x00000000
        /*0a80*/ 	.short	0x0101
        /*0a82*/ 	.byte	0x04
	.zero		1


	//   ....[153]....
        /*0a84*/ 	.word	0x00007570
        /*0a88*/ 	.word	0x00000000
        /*0a8c*/ 	.word	0x00000200
        /*0a90*/ 	.short	0x010a
        /*0a92*/ 	.byte	0xff
	.zero		1


	//   ....[154]....
        /*0a94*/ 	.word	0x00007620
        /*0a98*/ 	.word	0x000000bb
        /*0a9c*/ 	.word	0x00000240
        /*0aa0*/ 	.short	0x010a
        /*0aa2*/ 	.byte	0xff
	.zero		1


	//   ....[155]....
        /*0aa4*/ 	.word	0x00007830
        /*0aa8*/ 	.word	0x00000000
        /*0aac*/ 	.word	0x00000200
        /*0ab0*/ 	.short	0x010a
        /*0ab2*/ 	.byte	0xff
	.zero		1


	//   ....[156]....
        /*0ab4*/ 	.word	0x00007980
        /*0ab8*/ 	.word	0x00000002
        /*0abc*/ 	.word	0x00000000
        /*0ac0*/ 	.short	0x0101
        /*0ac2*/ 	.byte	0xff
	.zero		1


	//   ....[157]....
        /*0ac4*/ 	.word	0x000079e0
        /*0ac8*/ 	.word	0x000000bb
        /*0acc*/ 	.word	0x00000240
        /*0ad0*/ 	.short	0x010a
        /*0ad2*/ 	.byte	0xff
	.zero		1


	//   ....[158]....
        /*0ad4*/ 	.word	0x00008db0
        /*0ad8*/ 	.word	0x000000c7
        /*0adc*/ 	.word	0x00000200
        /*0ae0*/ 	.short	0x010a
        /*0ae2*/ 	.byte	0xff
	.zero		1


	//   ....[159]....
        /*0ae4*/ 	.word	0x00008e90
        /*0ae8*/ 	.word	0x000000c7
        /*0aec*/ 	.word	0x00000200
        /*0af0*/ 	.short	0x010a
        /*0af2*/ 	.byte	0xff
	.zero		1


	//   ....[160]....
        /*0af4*/ 	.word	0x00008fc0
        /*0af8*/ 	.word	0x00000000
        /*0afc*/ 	.word	0x00000000
        /*0b00*/ 	.short	0x0101
        /*0b02*/ 	.byte	0xff
	.zero		1


	//   ....[161]....
        /*0b04*/ 	.word	0x000093f0
        /*0b08*/ 	.word	0x000000bb
        /*0b0c*/ 	.word	0x00000000
        /*0b10*/ 	.short	0x0101
        /*0b12*/ 	.byte	0xff
	.zero		1


	//   ....[162]....
        /*0b14*/ 	.word	0x0000a460
        /*0b18*/ 	.word	0x00000000
        /*0b1c*/ 	.word	0x00000100
        /*0b20*/ 	.short	0x010a
        /*0b22*/ 	.byte	0xff
	.zero		1


	//   ....[163]....
        /*0b24*/ 	.word	0x0000a4c0
        /*0b28*/ 	.word	0x00000000
        /*0b2c*/ 	.word	0x00000100
        /*0b30*/ 	.short	0x010a
        /*0b32*/ 	.byte	0xff
	.zero		1


	//   ....[164]....
        /*0b34*/ 	.word	0x0000a520
        /*0b38*/ 	.word	0x00000000
        /*0b3c*/ 	.word	0x00000230
        /*0b40*/ 	.short	0x010a
        /*0b42*/ 	.byte	0xff
	.zero		1


	//   ....[165]....
        /*0b44*/ 	.word	0x0000a580
        /*0b48*/ 	.word	0x00000000
        /*0b4c*/ 	.word	0x00000000
        /*0b50*/ 	.short	0x010a
        /*0b52*/ 	.byte	0xff
	.zero		1


	//   ....[166]....
        /*0b54*/ 	.word	0x0000a5e0
        /*0b58*/ 	.word	0x00000000
        /*0b5c*/ 	.word	0x00000000
        /*0b60*/ 	.short	0x010a
        /*0b62*/ 	.byte	0xff
	.zero		1


	//   ....[167]....
        /*0b64*/ 	.word	0x0000a640
        /*0b68*/ 	.word	0x00000000
        /*0b6c*/ 	.word	0x00000000
        /*0b70*/ 	.short	0x010a
        /*0b72*/ 	.byte	0xff
	.zero		1


	//   ....[168]....
        /*0b74*/ 	.word	0x0000a6a0
        /*0b78*/ 	.word	0x00000000
        /*0b7c*/ 	.word	0x00000000
        /*0b80*/ 	.short	0x010a
        /*0b82*/ 	.byte	0xff
	.zero		1


	//   ....[169]....
        /*0b84*/ 	.word	0x0000a700
        /*0b88*/ 	.word	0x00000000
        /*0b8c*/ 	.word	0x00000000
        /*0b90*/ 	.short	0x010a
        /*0b92*/ 	.byte	0xff
	.zero		1


	//   ....[170]....
        /*0b94*/ 	.word	0x0000a760
        /*0b98*/ 	.word	0x00000000
        /*0b9c*/ 	.word	0x00000000
        /*0ba0*/ 	.short	0x010a
        /*0ba2*/ 	.byte	0xff
	.zero		1


	//   ....[171]....
        /*0ba4*/ 	.word	0x0000a7c0
        /*0ba8*/ 	.word	0x00000000
        /*0bac*/ 	.word	0x00000000
        /*0bb0*/ 	.short	0x010a
        /*0bb2*/ 	.byte	0xff
	.zero		1


	//   ....[172]....
        /*0bb4*/ 	.word	0x0000a820
        /*0bb8*/ 	.word	0x00000000
        /*0bbc*/ 	.word	0x00000000
        /*0bc0*/ 	.short	0x010a
        /*0bc2*/ 	.byte	0xff
	.zero		1


	//   ....[173]....
        /*0bc4*/ 	.word	0x0000a880
        /*0bc8*/ 	.word	0x00000000
        /*0bcc*/ 	.word	0x00000000
        /*0bd0*/ 	.short	0x010a
        /*0bd2*/ 	.byte	0xff
	.zero		1


	//   ....[174]....
        /*0bd4*/ 	.word	0x0000a8e0
        /*0bd8*/ 	.word	0x00000000
        /*0bdc*/ 	.word	0x00000000
        /*0be0*/ 	.short	0x010a
        /*0be2*/ 	.byte	0xff
	.zero		1


	//   ....[175]....
        /*0be4*/ 	.word	0x0000a940
        /*0be8*/ 	.word	0x00000000
        /*0bec*/ 	.word	0x00000000
        /*0bf0*/ 	.short	0x010a
        /*0bf2*/ 	.byte	0xff
	.zero		1


	//   ....[176]....
        /*0bf4*/ 	.word	0x0000a9a0
        /*0bf8*/ 	.word	0x00000000
        /*0bfc*/ 	.word	0x00000000
        /*0c00*/ 	.short	0x010a
        /*0c02*/ 	.byte	0xff
	.zero		1


	//   ....[177]....
        /*0c04*/ 	.word	0x0000aa00
        /*0c08*/ 	.word	0x00000000
        /*0c0c*/ 	.word	0x00000000
        /*0c10*/ 	.short	0x010a
        /*0c12*/ 	.byte	0xff
	.zero		1


	//   ....[178]....
        /*0c14*/ 	.word	0x0000aa60
        /*0c18*/ 	.word	0x00000000
        /*0c1c*/ 	.word	0x00000000
        /*0c20*/ 	.short	0x010a
        /*0c22*/ 	.byte	0xff
	.zero		1


	//   ....[179]....
        /*0c24*/ 	.word	0x0000aac0
        /*0c28*/ 	.word	0x00000000
        /*0c2c*/ 	.word	0x00000000
        /*0c30*/ 	.short	0x010a
        /*0c32*/ 	.byte	0xff
	.zero		1


	//   ....[180]....
        /*0c34*/ 	.word	0x0000ab20
        /*0c38*/ 	.word	0x00000000
        /*0c3c*/ 	.word	0x00000000
        /*0c40*/ 	.short	0x010a
        /*0c42*/ 	.byte	0xff
	.zero		1


	//   ....[181]....
        /*0c44*/ 	.word	0x0000ab80
        /*0c48*/ 	.word	0x00000000
        /*0c4c*/ 	.word	0x00000000
        /*0c50*/ 	.short	0x010a
        /*0c52*/ 	.byte	0xff
	.zero		1


	//   ....[182]....
        /*0c54*/ 	.word	0x0000abe0
        /*0c58*/ 	.word	0x00000000
        /*0c5c*/ 	.word	0x00000000
        /*0c60*/ 	.short	0x010a
        /*0c62*/ 	.byte	0xff
	.zero		1


	//   ....[183]....
        /*0c64*/ 	.word	0x0000ac40
        /*0c68*/ 	.word	0x00000000
        /*0c6c*/ 	.word	0x00000000
        /*0c70*/ 	.short	0x010a
        /*0c72*/ 	.byte	0xff
	.zero		1


	//   ....[184]....
        /*0c74*/ 	.word	0x0000aca0
        /*0c78*/ 	.word	0x00000000
        /*0c7c*/ 	.word	0x00000000
        /*0c80*/ 	.short	0x010a
        /*0c82*/ 	.byte	0xff
	.zero		1


	//   ....[185]....
        /*0c84*/ 	.word	0x0000ad00
        /*0c88*/ 	.word	0x00000000
        /*0c8c*/ 	.word	0x00000000
        /*0c90*/ 	.short	0x010a
        /*0c92*/ 	.byte	0xff
	.zero		1


	//   ....[186]....
        /*0c94*/ 	.word	0x0000ad60
        /*0c98*/ 	.word	0x00000000
        /*0c9c*/ 	.word	0x00000000
        /*0ca0*/ 	.short	0x010a
        /*0ca2*/ 	.byte	0xff
	.zero		1


	//   ....[187]....
        /*0ca4*/ 	.word	0x0000adc0
        /*0ca8*/ 	.word	0x00000000
        /*0cac*/ 	.word	0x00000000
        /*0cb0*/ 	.short	0x010a
        /*0cb2*/ 	.byte	0xff
	.zero		1


	//   ....[188]....
        /*0cb4*/ 	.word	0x0000ae20
        /*0cb8*/ 	.word	0x00000000
        /*0cbc*/ 	.word	0x00000000
        /*0cc0*/ 	.short	0x010a
        /*0cc2*/ 	.byte	0xff
	.zero		1


	//   ....[189]....
        /*0cc4*/ 	.word	0x0000ae80
        /*0cc8*/ 	.word	0x00000000
        /*0ccc*/ 	.word	0x00000000
        /*0cd0*/ 	.short	0x010a
        /*0cd2*/ 	.byte	0xff
	.zero		1


	//   ....[190]....
        /*0cd4*/ 	.word	0x0000aee0
        /*0cd8*/ 	.word	0x00000000
        /*0cdc*/ 	.word	0x00000000
        /*0ce0*/ 	.short	0x010a
        /*0ce2*/ 	.byte	0xff
	.zero		1


	//   ....[191]....
        /*0ce4*/ 	.word	0x0000af40
        /*0ce8*/ 	.word	0x00000000
        /*0cec*/ 	.word	0x00000000
        /*0cf0*/ 	.short	0x010a
        /*0cf2*/ 	.byte	0xff
	.zero		1


	//   ....[192]....
        /*0cf4*/ 	.word	0x0000afa0
        /*0cf8*/ 	.word	0x00000000
        /*0cfc*/ 	.word	0x00000000
        /*0d00*/ 	.short	0x010a
        /*0d02*/ 	.byte	0xff
	.zero		1


	//   ....[193]....
        /*0d04*/ 	.word	0x0000b000
        /*0d08*/ 	.word	0x00000000
        /*0d0c*/ 	.word	0x00000000
        /*0d10*/ 	.short	0x010a
        /*0d12*/ 	.byte	0xff
	.zero		1


	//   ....[194]....
        /*0d14*/ 	.word	0x0000b060
        /*0d18*/ 	.word	0x00000000
        /*0d1c*/ 	.word	0x00000000
        /*0d20*/ 	.short	0x010a
        /*0d22*/ 	.byte	0xff
	.zero		1


	//   ....[195]....
        /*0d24*/ 	.word	0x0000b0c0
        /*0d28*/ 	.word	0x00000000
        /*0d2c*/ 	.word	0x00000000
        /*0d30*/ 	.short	0x010a
        /*0d32*/ 	.byte	0xff
	.zero		1


	//   ....[196]....
        /*0d34*/ 	.word	0x0000b120
        /*0d38*/ 	.word	0x00000004
        /*0d3c*/ 	.word	0x00000238
        /*0d40*/ 	.short	0x010a
        /*0d42*/ 	.byte	0xff
	.zero		1


	//   ....[197]....
        /*0d44*/ 	.word	0x0000b180
        /*0d48*/ 	.word	0x00000004
        /*0d4c*/ 	.word	0x00000230
        /*0d50*/ 	.short	0x010a
        /*0d52*/ 	.byte	0xff
	.zero		1


	//   ....[198]....
        /*0d54*/ 	.word	0x0000b1e0
        /*0d58*/ 	.word	0x00000005
        /*0d5c*/ 	.word	0x00000008
        /*0d60*/ 	.short	0x010a
        /*0d62*/ 	.byte	0xff
	.zero		1


	//   ....[199]....
        /*0d64*/ 	.word	0x0000b2c0
        /*0d68*/ 	.word	0x00000003
        /*0d6c*/ 	.word	0x00000008
        /*0d70*/ 	.short	0x010a
        /*0d72*/ 	.byte	0xff
	.zero		1


	//   ....[200]....
        /*0d74*/ 	.word	0x0000b320
        /*0d78*/ 	.word	0x00000004
        /*0d7c*/ 	.word	0x00000230
        /*0d80*/ 	.short	0x010a
        /*0d82*/ 	.byte	0xff
	.zero		1


	//   ....[201]....
        /*0d84*/ 	.word	0x0000b380
        /*0d88*/ 	.word	0x00000004
        /*0d8c*/ 	.word	0x00000250
        /*0d90*/ 	.short	0x010a
        /*0d92*/ 	.byte	0xff
	.zero		1


	//   ....[202]....
        /*0d94*/ 	.word	0x0000b3e0
        /*0d98*/ 	.word	0x00000004
        /*0d9c*/ 	.word	0x00000000
        /*0da0*/ 	.short	0x010a
        /*0da2*/ 	.byte	0xff
	.zero		1


	//   ....[203]....
        /*0da4*/ 	.word	0x0000b440
        /*0da8*/ 	.word	0x00000000
        /*0dac*/ 	.word	0x00000000
        /*0db0*/ 	.short	0x010a
        /*0db2*/ 	.byte	0xff
	.zero		1


	//   ....[204]....
        /*0db4*/ 	.word	0x0000b4a0
        /*0db8*/ 	.word	0x00000000
        /*0dbc*/ 	.word	0x00000260
        /*0dc0*/ 	.short	0x010a
        /*0dc2*/ 	.byte	0xff
	.zero		1


	//   ....[205]....
        /*0dc4*/ 	.word	0x0000b500
        /*0dc8*/ 	.word	0x00000002
        /*0dcc*/ 	.word	0x00000230
        /*0dd0*/ 	.short	0x010a
        /*0dd2*/ 	.byte	0xff
	.zero		1


	//   ....[206]....
        /*0dd4*/ 	.word	0x0000b560
        /*0dd8*/ 	.word	0x00000002
        /*0ddc*/ 	.word	0x00000228
        /*0de0*/ 	.short	0x010a
        /*0de2*/ 	.byte	0xff
	.zero		1


	//   ....[207]....
        /*0de4*/ 	.word	0x0000b5c0
        /*0de8*/ 	.word	0x00000003
        /*0dec*/ 	.word	0x00000210
        /*0df0*/ 	.short	0x010a
        /*0df2*/ 	.byte	0xff
	.zero		1


	//   ....[208]....
        /*0df4*/ 	.word	0x0000b620
        /*0df8*/ 	.word	0x00000003
        /*0dfc*/ 	.word	0x00000218
        /*0e00*/ 	.short	0x010a
        /*0e02*/ 	.byte	0xff
	.zero		1


	//   ....[209]....
        /*0e04*/ 	.word	0x0000b680
        /*0e08*/ 	.word	0x00000000
        /*0e0c*/ 	.word	0x00000210
        /*0e10*/ 	.short	0x010a
        /*0e12*/ 	.byte	0xff
	.zero		1


	//   ....[210]....
        /*0e14*/ 	.word	0x0000b6e0
        /*0e18*/ 	.word	0x00000000
        /*0e1c*/ 	.word	0x00000230
        /*0e20*/ 	.short	0x010a
        /*0e22*/ 	.byte	0xff
	.zero		1


	//   ....[211]....
        /*0e24*/ 	.word	0x0000b730
        /*0e28*/ 	.word	0x00000000
        /*0e2c*/ 	.word	0x00000200
        /*0e30*/ 	.short	0x010a
        /*0e32*/ 	.byte	0xff
	.zero		1


	//   ....[212]....
        /*0e34*/ 	.word	0x0000b780
        /*0e38*/ 	.word	0x000000bb
        /*0e3c*/ 	.word	0x00000240
        /*0e40*/ 	.short	0x010a
        /*0e42*/ 	.byte	0xff
	.zero		1


	//   ....[213]....
        /*0e44*/ 	.word	0x0000b7d0
        /*0e48*/ 	.word	0x000000c7
        /*0e4c*/ 	.word	0x00000200
        /*0e50*/ 	.short	0x010a
        /*0e52*/ 	.byte	0xff
	.zero		1


	//----- nvinfo : EIATTR_NUM_MBARRIERS
	.align		4
.L_47:
        /*0e54*/ 	.byte	0x03, 0x38
        /*0e56*/ 	.short	0x004d


	//----- nvinfo : EIATTR_EXIT_INSTR_OFFSETS
	.align		4
        /*0e58*/ 	.byte	0x04, 0x1c
        /*0e5a*/ 	.short	(.L_49 - .L_48)


	//   ....[0]....
.L_48:
        /*0e5c*/ 	.word	0x000041b0


	//   ....[1]....
        /*0e60*/ 	.word	0x00004440


	//   ....[2]....
        /*0e64*/ 	.word	0x000044a0


	//   ....[3]....
        /*0e68*/ 	.word	0x00005590


	//   ....[4]....
        /*0e6c*/ 	.word	0x000064d0


	//   ....[5]....
        /*0e70*/ 	.word	0x00006510


	//   ....[6]....
        /*0e74*/ 	.word	0x0000a440


	//----- nvinfo : EIATTR_MAX_THREADS
	.align		4
.L_49:
        /*0e78*/ 	.byte	0x04, 0x05
        /*0e7a*/ 	.short	(.L_51 - .L_50)
.L_50:
        /*0e7c*/ 	.word	0x00000100
        /*0e80*/ 	.word	0x00000001
        /*0e84*/ 	.word	0x00000001


	//----- nvinfo : EIATTR_CRS_STACK_SIZE
	.align		4
.L_51:
        /*0e88*/ 	.byte	0x04, 0x1e
        /*0e8a*/ 	.short	(.L_53 - .L_52)
.L_52:
        /*0e8c*/ 	.word	0x00000000


	//----- nvinfo : EIATTR_CBANK_PARAM_SIZE
	.align		4
.L_53:
        /*0e90*/ 	.byte	0x03, 0x19
        /*0e92*/ 	.short	0x0800


	//----- nvinfo : EIATTR_PARAM_CBANK
	.align		4
        /*0e94*/ 	.byte	0x04, 0x0a
        /*0e96*/ 	.short	(.L_55 - .L_54)
	.align		4
.L_54:
        /*0e98*/ 	.word	index@(.nv.constant0._ZN7cutlass13device_kernelINS_4conv6kernel13ConvUniversalINS1_16ConvProblemShapeILNS1_8OperatorE0ELi2EEENS1_10collective14CollectiveConvINS1_47MainloopSm100TmaUmmaWarpSpecializedImplicitGemmILS5_0ELi32ELi2ELi1ELi2EN4cute5tupleIJNSA_1CILi2EEENSC_ILi1EEESE_EEEEENSB_IJNSC_ILi256EEENSC_ILi128EEENSB_IJNSC_ILi32EEEEEEEEENS_12float_e4m3_tESM_NSA_8TiledMMAINSA_8MMA_AtomIJNSA_10MMA_TraitsINSA_25SM100_MMA_F8F6F4_2x1SM_SSEJSM_SM_fSH_SI_NSA_17integral_constantINSA_4UMMA5MajorELST_0EEESU_NSR_INSS_7ScaleInELSV_0EEESW_EEEEEENSA_6LayoutINSB_IJSE_SE_SE_EEENSB_IJNSC_ILi0EEES11_S11_EEEEENSB_IJNSA_10UnderscoreES14_S14_EEEEENS7_6detail27Sm100ImplicitGemmTileTraitsINSA_25SM100_TMA_2SM_LOAD_IM2COLENSA_14ComposedLayoutINSA_7SwizzleILi1ELi4ELi3EEENSA_18smem_ptr_flag_bitsILi8EEENSZ_INSB_IJNSC_ILi8EEESJ_EEENSB_IJSJ_SE_EEEEEEEvEENS18_INSA_18SM100_TMA_2SM_LOADES1J_vEEEENS_8epilogue10collective18CollectiveEpilogueINS1O_23Sm100TmaWarpSpecializedILi2ELi2ELi64ELb0ELb0EEEJNSB_IJSI_SI_SK_EEENSB_IJNSZ_ISI_SE_EENSZ_INSC_ILi64EEESE_EEEEESM_NSB_IJNSB_IJlllEEESE_S11_EEESM_S1Z_NS1O_6fusion15FusionCallbacksIS1S_NS20_17LinearCombinationISM_fSM_fLNS_15FloatRoundStyleE2EEES1T_S1X_JEEENSA_5SM1004TMEM4LOAD26SM100_TMEM_LOAD_32dp32b64xENSA_20SM90_TMA_LOAD_IM2COLENS1A_INS1B_ILi2ELi4ELi3EEES1E_NSZ_INSB_IJS1F_S1V_EEENSB_IJS1V_SE_EEEEEEENSA_39AutoVectorizingCopyWithAssumedAlignmentILi128EEENSA_21SM90_TMA_STORE_IM2COLES2F_S2H_S2H_EEEvvEEEEvNT_6ParamsE)
        /*0e9c*/ 	.short	0x0380
        /*0e9e*/ 	.short	0x0800


	//----- nvinfo : EIATTR_SW_WAR
	.align		4
.L_55:
        /*0ea0*/ 	.byte	0x04, 0x36
        /*0ea2*/ 	.short	(.L_57 - .L_56)
.L_56:
        /*0ea4*/ 	.word	0x00000008
.L_57:


//--------------------- .nv.callgraph             --------------------------
	.section	.nv.callgraph,"",@"SHT_CUDA_CALLGRAPH"
	.align	4
	.sectionentsize	8
	.align		4
        /*0000*/ 	.word	0x00000000
	.align		4
        /*0004*/ 	.word	0xffffffff
	.align		4
        /*0008*/ 	.word	index@(_ZN7cutlass13device_kernelINS_4conv6kernel13ConvUniversalINS1_16ConvProblemShapeILNS1_8OperatorE0ELi2EEENS1_10collective14CollectiveConvINS1_47MainloopSm100TmaUmmaWarpSpecializedImplicitGemmILS5_0ELi32ELi2ELi1ELi2EN4cute5tupleIJNSA_1CILi2EEENSC_ILi1EEESE_EEEEENSB_IJNSC_ILi256EEENSC_ILi128EEENSB_IJNSC_ILi32EEEEEEEEENS_12float_e4m3_tESM_NSA_8TiledMMAINSA_8MMA_AtomIJNSA_10MMA_TraitsINSA_25SM100_MMA_F8F6F4_2x1SM_SSEJSM_SM_fSH_SI_NSA_17integral_constantINSA_4UMMA5MajorELST_0EEESU_NSR_INSS_7ScaleInELSV_0EEESW_EEEEEENSA_6LayoutINSB_IJSE_SE_SE_EEENSB_IJNSC_ILi0EEES11_S11_EEEEENSB_IJNSA_10UnderscoreES14_S14_EEEEENS7_6detail27Sm100ImplicitGemmTileTraitsINSA_25SM100_TMA_2SM_LOAD_IM2COLENSA_14ComposedLayoutINSA_7SwizzleILi1ELi4ELi3EEENSA_18smem_ptr_flag_bitsILi8EEENSZ_INSB_IJNSC_ILi8EEESJ_EEENSB_IJSJ_SE_EEEEEEEvEENS18_INSA_18SM100_TMA_2SM_LOADES1J_vEEEENS_8epilogue10collective18CollectiveEpilogueINS1O_23Sm100TmaWarpSpecializedILi2ELi2ELi64ELb0ELb0EEEJNSB_IJSI_SI_SK_EEENSB_IJNSZ_ISI_SE_EENSZ_INSC_ILi64EEESE_EEEEESM_NSB_IJNSB_IJlllEEESE_S11_EEESM_S1Z_NS1O_6fusion15FusionCallbacksIS1S_NS20_17LinearCombinationISM_fSM_fLNS_15FloatRoundStyleE2EEES1T_S1X_JEEENSA_5SM1004TMEM4LOAD26SM100_TMEM_LOAD_32dp32b64xENSA_20SM90_TMA_LOAD_IM2COLENS1A_INS1B_ILi2ELi4ELi3EEES1E_NSZ_INSB_IJS1F_S1V_EEENSB_IJS1V_SE_EEEEEEENSA_39AutoVectorizingCopyWithAssumedAlignmentILi128EEENSA_21SM90_TMA_STORE_IM2COLES2F_S2H_S2H_EEEvvEEEEvNT_6ParamsE)
	.align		4
        /*000c*/ 	.word	index@(__assertfail)
	.align		4
        /*0010*/ 	.word	0x00000000
	.align		4
        /*0014*/ 	.word	0xfffffffe
	.align		4
        /*0018*/ 	.word	0x00000000
	.align		4
        /*001c*/ 	.word	0xfffffffd
	.align		4
        /*0020*/ 	.word	0x00000000
	.align		4
        /*0024*/ 	.word	0xfffffffc


//--------------------- .nv.constant4             --------------------------
	.section	.nv.constant4,"a",@progbits
	.align	8
	.align		8
.nv.constant4:
        /*0000*/ 	.dword	__assertfail
	.align		8
        /*0008*/ 	.dword	__unnamed_1
	.align		8
        /*0010*/ 	.dword	__unnamed_2
	.align		8
        /*0018*/ 	.dword	_ZN39_INTERNAL_03039a37_4_k_cu_2f781010_31054cuda3std3__45__cpo5beginE
	.align		8
        /*0020*/ 	.dword	_ZN39_INTERNAL_03039a37_4_k_cu_2f781010_31054cuda3std3__45__cpo3endE
	.align		8
        /*0028*/ 	.dword	_ZN39_INTERNAL_03039a37_4_k_cu_2f781010_31054cuda3std3__45__cpo6cbeginE
	.align		8
        /*0030*/ 	.dword	_ZN39_INTERNAL_03039a37_4_k_cu_2f781010_31054cuda3std3__45__cpo4cendE
	.align		8
        /*0038*/ 	.dword	_ZN39_INTERNAL_03039a37_4_k_cu_2f781010_31054cuda3std3__441_GLOBAL__N__03039a37_4_k_cu_2f781010_31056ignoreE
	.align		8
        /*0040*/ 	.dword	_ZN39_INTERNAL_03039a37_4_k_cu_2f781010_31054cuda3std3__419piecewise_constructE
	.align		8
        /*0048*/ 	.dword	_ZN39_INTERNAL_03039a37_4_k_cu_2f781010_31054cuda3std3__48in_placeE
	.align		8
        /*0050*/ 	.dword	_ZN39_INTERNAL_03039a37_4_k_cu_2f781010_31054cuda3std6ranges3__45__cpo4swapE
	.align		8
        /*0058*/ 	.dword	_ZN39_INTERNAL_03039a37_4_k_cu_2f781010_31054cuda3std6ranges3__45__cpo9iter_moveE
	.align		8
        /*0060*/ 	.dword	_ZN39_INTERNAL_03039a37_4_k_cu_2f781010_31054cute7productE
	.align		8
        /*0068*/ 	.dword	_ZN39_INTERNAL_03039a37_4_k_cu_2f781010_31054cute1_E
	.align		8
        /*0070*/ 	.dword	$str$27
	.align		8
        /*0078*/ 	.dword	$str$28
	.align		8
        /*0080*/ 	.dword	$str$29
	.align		8
        /*0088*/ 	.dword	$str$30


//--------------------- .text._ZN7cutlass13device_kernelINS_4conv6kernel13ConvUniversalINS1_16ConvProblemShapeILNS1_8OperatorE0ELi2EEENS1_10collective14CollectiveConvINS1_47MainloopSm100TmaUmmaWarpSpecializedImplicitGemmILS5_0ELi32ELi2ELi1ELi2EN4cute5tupleIJNSA_1CILi2EEENSC_ILi1EEESE_EEEEENSB_IJNSC_ILi256EEENSC_ILi128EEENSB_IJNSC_ILi32EEEEEEEEENS_12float_e4m3_tESM_NSA_8TiledMMAINSA_8MMA_AtomIJNSA_10MMA_TraitsINSA_25SM100_MMA_F8F6F4_2x1SM_SSEJSM_SM_fSH_SI_NSA_17integral_constantINSA_4UMMA5MajorELST_0EEESU_NSR_INSS_7ScaleInELSV_0EEESW_EEEEEENSA_6LayoutINSB_IJSE_SE_SE_EEENSB_IJNSC_ILi0EEES11_S11_EEEEENSB_IJNSA_10UnderscoreES14_S14_EEEEENS7_6detail27Sm100ImplicitGemmTileTraitsINSA_25SM100_TMA_2SM_LOAD_IM2COLENSA_14ComposedLayoutINSA_7SwizzleILi1ELi4ELi3EEENSA_18smem_ptr_flag_bitsILi8EEENSZ_INSB_IJNSC_ILi8EEESJ_EEENSB_IJSJ_SE_EEEEEEEvEENS18_INSA_18SM100_TMA_2SM_LOADES1J_vEEEENS_8epilogue10collective18CollectiveEpilogueINS1O_23Sm100TmaWarpSpecializedILi2ELi2ELi64ELb0ELb0EEEJNSB_IJSI_SI_SK_EEENSB_IJNSZ_ISI_SE_EENSZ_INSC_ILi64EEESE_EEEEESM_NSB_IJNSB_IJlllEEESE_S11_EEESM_S1Z_NS1O_6fusion15FusionCallbacksIS1S_NS20_17LinearCombinationISM_fSM_fLNS_15FloatRoundStyleE2EEES1T_S1X_JEEENSA_5SM1004TMEM4LOAD26SM100_TMEM_LOAD_32dp32b64xENSA_20SM90_TMA_LOAD_IM2COLENS1A_INS1B_ILi2ELi4ELi3EEES1E_NSZ_INSB_IJS1F_S1V_EEENSB_IJS1V_SE_EEEEEEENSA_39AutoVectorizingCopyWithAssumedAlignmentILi128EEENSA_21SM90_TMA_STORE_IM2COLES2F_S2H_S2H_EEEvvEEEEvNT_6ParamsE --------------------------
	.section	.text._ZN7cutlass13device_kernelINS_4conv6kernel13ConvUniversalINS1_16ConvProblemShapeILNS1_8OperatorE0ELi2EEENS1_10collective14CollectiveConvINS1_47MainloopSm100TmaUmmaWarpSpecializedImplicitGemmILS5_0ELi32ELi2ELi1ELi2EN4cute5tupleIJNSA_1CILi2EEENSC_ILi1EEESE_EEEEENSB_IJNSC_ILi256EEENSC_ILi128EEENSB_IJNSC_ILi32EEEEEEEEENS_12float_e4m3_tESM_NSA_8TiledMMAINSA_8MMA_AtomIJNSA_10MMA_TraitsINSA_25SM100_MMA_F8F6F4_2x1SM_SSEJSM_SM_fSH_SI_NSA_17integral_constantINSA_4UMMA5MajorELST_0EEESU_NSR_INSS_7ScaleInELSV_0EEESW_EEEEEENSA_6LayoutINSB_IJSE_SE_SE_EEENSB_IJNSC_ILi0EEES11_S11_EEEEENSB_IJNSA_10UnderscoreES14_S14_EEEEENS7_6detail27Sm100ImplicitGemmTileTraitsINSA_25SM100_TMA_2SM_LOAD_IM2COLENSA_14ComposedLayoutINSA_7SwizzleILi1ELi4ELi3EEENSA_18smem_ptr_flag_bitsILi8EEENSZ_INSB_IJNSC_ILi8EEESJ_EEENSB_IJSJ_SE_EEEEEEEvEENS18_INSA_18SM100_TMA_2SM_LOADES1J_vEEEENS_8epilogue10collective18CollectiveEpilogueINS1O_23Sm100TmaWarpSpecializedILi2ELi2ELi64ELb0ELb0EEEJNSB_IJSI_SI_SK_EEENSB_IJNSZ_ISI_SE_EENSZ_INSC_ILi64EEESE_EEEEESM_NSB_IJNSB_IJlllEEESE_S11_EEESM_S1Z_NS1O_6fusion15FusionCallbacksIS1S_NS20_17LinearCombinationISM_fSM_fLNS_15FloatRoundStyleE2EEES1T_S1X_JEEENSA_5SM1004TMEM4LOAD26SM100_TMEM_LOAD_32dp32b64xENSA_20SM90_TMA_LOAD_IM2COLENS1A_INS1B_ILi2ELi4ELi3EEES1E_NSZ_INSB_IJS1F_S1V_EEENSB_IJS1V_SE_EEEEEEENSA_39AutoVectorizingCopyWithAssumedAlignmentILi128EEENSA_21SM90_TMA_STORE_IM2COLES2F_S2H_S2H_EEEvvEEEEvNT_6ParamsE,"ax",@progbits
	.align	128
.text._ZN7cutlass13device_kernelINS_4conv6kernel13ConvUniversalINS1_16ConvProblemShapeILNS1_8OperatorE0ELi2EEENS1_10collective14CollectiveConvINS1_47MainloopSm100TmaUmmaWarpSpecializedImplicitGemmILS5_0ELi32ELi2ELi1ELi2EN4cute5tupleIJNSA_1CILi2EEENSC_ILi1EEESE_EEEEENSB_IJNSC_ILi256EEENSC_ILi128EEENSB_IJNSC_ILi32EEEEEEEEENS_12float_e4m3_tESM_NSA_8TiledMMAINSA_8MMA_AtomIJNSA_10MMA_TraitsINSA_25SM100_MMA_F8F6F4_2x1SM_SSEJSM_SM_fSH_SI_NSA_17integral_constantINSA_4UMMA5MajorELST_0EEESU_NSR_INSS_7ScaleInELSV_0EEESW_EEEEEENSA_6LayoutINSB_IJSE_SE_SE_EEENSB_IJNSC_ILi0EEES11_S11_EEEEENSB_IJNSA_10UnderscoreES14_S14_EEEEENS7_6detail27Sm100ImplicitGemmTileTraitsINSA_25SM100_TMA_2SM_LOAD_IM2COLENSA_14ComposedLayoutINSA_7SwizzleILi1ELi4ELi3EEENSA_18smem_ptr_flag_bitsILi8EEENSZ_INSB_IJNSC_ILi8EEESJ_EEENSB_IJSJ_SE_EEEEEEEvEENS18_INSA_18SM100_TMA_2SM_LOADES1J_vEEEENS_8epilogue10collective18CollectiveEpilogueINS1O_23Sm100TmaWarpSpecializedILi2ELi2ELi64ELb0ELb0EEEJNSB_IJSI_SI_SK_EEENSB_IJNSZ_ISI_SE_EENSZ_INSC_ILi64EEESE_EEEEESM_NSB_IJNSB_IJlllEEESE_S11_EEESM_S1Z_NS1O_6fusion15FusionCallbacksIS1S_NS20_17LinearCombinationISM_fSM_fLNS_15FloatRoundStyleE2EEES1T_S1X_JEEENSA_5SM1004TMEM4LOAD26SM100_TMEM_LOAD_32dp32b64xENSA_20SM90_TMA_LOAD_IM2COLENS1A_INS1B_ILi2ELi4ELi3EEES1E_NSZ_INSB_IJS1F_S1V_EEENSB_IJS1V_SE_EEEEEEENSA_39AutoVectorizingCopyWithAssumedAlignmentILi128EEENSA_21SM90_TMA_STORE_IM2COLES2F_S2H_S2H_EEEvvEEEEvNT_6ParamsE:
        .type           _ZN7cutlass13device_kernelINS_4conv6kernel13ConvUniversalINS1_16ConvProblemShapeILNS1_8OperatorE0ELi2EEENS1_10collective14CollectiveConvINS1_47MainloopSm100TmaUmmaWarpSpecializedImplicitGemmILS5_0ELi32ELi2ELi1ELi2EN4cute5tupleIJNSA_1CILi2EEENSC_ILi1EEESE_EEEEENSB_IJNSC_ILi256EEENSC_ILi128EEENSB_IJNSC_ILi32EEEEEEEEENS_12float_e4m3_tESM_NSA_8TiledMMAINSA_8MMA_AtomIJNSA_10MMA_TraitsINSA_25SM100_MMA_F8F6F4_2x1SM_SSEJSM_SM_fSH_SI_NSA_17integral_constantINSA_4UMMA5MajorELST_0EEESU_NSR_INSS_7ScaleInELSV_0EEESW_EEEEEENSA_6LayoutINSB_IJSE_SE_SE_EEENSB_IJNSC_ILi0EEES11_S11_EEEEENSB_IJNSA_10UnderscoreES14_S14_EEEEENS7_6detail27Sm100ImplicitGemmTileTraitsINSA_25SM100_TMA_2SM_LOAD_IM2COLENSA_14ComposedLayoutINSA_7SwizzleILi1ELi4ELi3EEENSA_18smem_ptr_flag_bitsILi8EEENSZ_INSB_IJNSC_ILi8EEESJ_EEENSB_IJSJ_SE_EEEEEEEvEENS18_INSA_18SM100_TMA_2SM_LOADES1J_vEEEENS_8epilogue10collective18CollectiveEpilogueINS1O_23Sm100TmaWarpSpecializedILi2ELi2ELi64ELb0ELb0EEEJNSB_IJSI_SI_SK_EEENSB_IJNSZ_ISI_SE_EENSZ_INSC_ILi64EEESE_EEEEESM_NSB_IJNSB_IJlllEEESE_S11_EEESM_S1Z_NS1O_6fusion15FusionCallbacksIS1S_NS20_17LinearCombinationISM_fSM_fLNS_15FloatRoundStyleE2EEES1T_S1X_JEEENSA_5SM1004TMEM4LOAD26SM100_TMEM_LOAD_32dp32b64xENSA_20SM90_TMA_LOAD_IM2COLENS1A_INS1B_ILi2ELi4ELi3EEES1E_NSZ_INSB_IJS1F_S1V_EEENSB_IJS1V_SE_EEEEEEENSA_39AutoVectorizingCopyWithAssumedAlignmentILi128EEENSA_21SM90_TMA_STORE_IM2COLES2F_S2H_S2H_EEEvvEEEEvNT_6ParamsE,@function
        .size           _ZN7cutlass13device_kernelINS_4conv6kernel13ConvUniversalINS1_16ConvProblemShapeILNS1_8OperatorE0ELi2EEENS1_10collective14CollectiveConvINS1_47MainloopSm100TmaUmmaWarpSpecializedImplicitGemmILS5_0ELi32ELi2ELi1ELi2EN4cute5tupleIJNSA_1CILi2EEENSC_ILi1EEESE_EEEEENSB_IJNSC_ILi256EEENSC_ILi128EEENSB_IJNSC_ILi32EEEEEEEEENS_12float_e4m3_tESM_NSA_8TiledMMAINSA_8MMA_AtomIJNSA_10MMA_TraitsINSA_25SM100_MMA_F8F6F4_2x1SM_SSEJSM_SM_fSH_SI_NSA_17integral_constantINSA_4UMMA5MajorELST_0EEESU_NSR_INSS_7ScaleInELSV_0EEESW_EEEEEENSA_6LayoutINSB_IJSE_SE_SE_EEENSB_IJNSC_ILi0EEES11_S11_EEEEENSB_IJNSA_10UnderscoreES14_S14_EEEEENS7_6detail27Sm100ImplicitGemmTileTraitsINSA_25SM100_TMA_2SM_LOAD_IM2COLENSA_14ComposedLayoutINSA_7SwizzleILi1ELi4ELi3EEENSA_18smem_ptr_flag_bitsILi8EEENSZ_INSB_IJNSC_ILi8EEESJ_EEENSB_IJSJ_SE_EEEEEEEvEENS18_INSA_18SM100_TMA_2SM_LOADES1J_vEEEENS_8epilogue10collective18CollectiveEpilogueINS1O_23Sm100TmaWarpSpecializedILi2ELi2ELi64ELb0ELb0EEEJNSB_IJSI_SI_SK_EEENSB_IJNSZ_ISI_SE_EENSZ_INSC_ILi64EEESE_EEEEESM_NSB_IJNSB_IJlllEEESE_S11_EEESM_S1Z_NS1O_6fusion15FusionCallbacksIS1S_NS20_17LinearCombinationISM_fSM_fLNS_15FloatRoundStyleE2EEES1T_S1X_JEEENSA_5SM1004TMEM4LOAD26SM100_TMEM_LOAD_32dp32b64xENSA_20SM90_TMA_LOAD_IM2COLENS1A_INS1B_ILi2ELi4ELi3EEES1E_NSZ_INSB_IJS1F_S1V_EEENSB_IJS1V_SE_EEEEEEENSA_39AutoVectorizingCopyWithAssumedAlignmentILi128EEENSA_21SM90_TMA_STORE_IM2COLES2F_S2H_S2H_EEEvvEEEEvNT_6ParamsE,(.L_x_239 - _ZN7cutlass13device_kernelINS_4conv6kernel13ConvUniversalINS1_16ConvProblemShapeILNS1_8OperatorE0ELi2EEENS1_10collective14CollectiveConvINS1_47MainloopSm100TmaUmmaWarpSpecializedImplicitGemmILS5_0ELi32ELi2ELi1ELi2EN4cute5tupleIJNSA_1CILi2EEENSC_ILi1EEESE_EEEEENSB_IJNSC_ILi256EEENSC_ILi128EEENSB_IJNSC_ILi32EEEEEEEEENS_12float_e4m3_tESM_NSA_8TiledMMAINSA_8MMA_AtomIJNSA_10MMA_TraitsINSA_25SM100_MMA_F8F6F4_2x1SM_SSEJSM_SM_fSH_SI_NSA_17integral_constantINSA_4UMMA5MajorELST_0EEESU_NSR_INSS_7ScaleInELSV_0EEESW_EEEEEENSA_6LayoutINSB_IJSE_SE_SE_EEENSB_IJNSC_ILi0EEES11_S11_EEEEENSB_IJNSA_10UnderscoreES14_S14_EEEEENS7_6detail27Sm100ImplicitGemmTileTraitsINSA_25SM100_TMA_2SM_LOAD_IM2COLENSA_14ComposedLayoutINSA_7SwizzleILi1ELi4ELi3EEENSA_18smem_ptr_flag_bitsILi8EEENSZ_INSB_IJNSC_ILi8EEESJ_EEENSB_IJSJ_SE_EEEEEEEvEENS18_INSA_18SM100_TMA_2SM_LOADES1J_vEEEENS_8epilogue10collective18CollectiveEpilogueINS1O_23Sm100TmaWarpSpecializedILi2ELi2ELi64ELb0ELb0EEEJNSB_IJSI_SI_SK_EEENSB_IJNSZ_ISI_SE_EENSZ_INSC_ILi64EEESE_EEEEESM_NSB_IJNSB_IJlllEEESE_S11_EEESM_S1Z_NS1O_6fusion15FusionCallbacksIS1S_NS20_17LinearCombinationISM_fSM_fLNS_15FloatRoundStyleE2EEES1T_S1X_JEEENSA_5SM1004TMEM4LOAD26SM100_TMEM_LOAD_32dp32b64xENSA_20SM90_TMA_LOAD_IM2COLENS1A_INS1B_ILi2ELi4ELi3EEES1E_NSZ_INSB_IJS1F_S1V_EEENSB_IJS1V_SE_EEEEEEENSA_39AutoVectorizingCopyWithAssumedAlignmentILi128EEENSA_21SM90_TMA_STORE_IM2COLES2F_S2H_S2H_EEEvvEEEEvNT_6ParamsE)
        .other          _ZN7cutlass13device_kernelINS_4conv6kernel13ConvUniversalINS1_16ConvProblemShapeILNS1_8OperatorE0ELi2EEENS1_10collective14CollectiveConvINS1_47MainloopSm100TmaUmmaWarpSpecializedImplicitGemmILS5_0ELi32ELi2ELi1ELi2EN4cute5tupleIJNSA_1CILi2EEENSC_ILi1EEESE_EEEEENSB_IJNSC_ILi256EEENSC_ILi128EEENSB_IJNSC_ILi32EEEEEEEEENS_12float_e4m3_tESM_NSA_8TiledMMAINSA_8MMA_AtomIJNSA_10MMA_TraitsINSA_25SM100_MMA_F8F6F4_2x1SM_SSEJSM_SM_fSH_SI_NSA_17integral_constantINSA_4UMMA5MajorELST_0EEESU_NSR_INSS_7ScaleInELSV_0EEESW_EEEEEENSA_6LayoutINSB_IJSE_SE_SE_EEENSB_IJNSC_ILi0EEES11_S11_EEEEENSB_IJNSA_10UnderscoreES14_S14_EEEEENS7_6detail27Sm100ImplicitGemmTileTraitsINSA_25SM100_TMA_2SM_LOAD_IM2COLENSA_14ComposedLayoutINSA_7SwizzleILi1ELi4ELi3EEENSA_18smem_ptr_flag_bitsILi8EEENSZ_INSB_IJNSC_ILi8EEESJ_EEENSB_IJSJ_SE_EEEEEEEvEENS18_INSA_18SM100_TMA_2SM_LOADES1J_vEEEENS_8epilogue10collective18CollectiveEpilogueINS1O_23Sm100TmaWarpSpecializedILi2ELi2ELi64ELb0ELb0EEEJNSB_IJSI_SI_SK_EEENSB_IJNSZ_ISI_SE_EENSZ_INSC_ILi64EEESE_EEEEESM_NSB_IJNSB_IJlllEEESE_S11_EEESM_S1Z_NS1O_6fusion15FusionCallbacksIS1S_NS20_17LinearCombinationISM_fSM_fLNS_15FloatRoundStyleE2EEES1T_S1X_JEEENSA_5SM1004TMEM4LOAD26SM100_TMEM_LOAD_32dp32b64xENSA_20SM90_TMA_LOAD_IM2COLENS1A_INS1B_ILi2ELi4ELi3EEES1E_NSZ_INSB_IJS1F_S1V_EEENSB_IJS1V_SE_EEEEEEENSA_39AutoVectorizingCopyWithAssumedAlignmentILi128EEENSA_21SM90_TMA_STORE_IM2COLES2F_S2H_S2H_EEEvvEEEEvNT_6ParamsE,@"STO_CUDA_ENTRY STV_DEFAULT"
_ZN7cutlass13device_kernelINS_4conv6kernel13ConvUniversalINS1_16ConvProblemShapeILNS1_8OperatorE0ELi2EEENS1_10collective14CollectiveConvINS1_47MainloopSm100TmaUmmaWarpSpecializedImplicitGemmILS5_0ELi32ELi2ELi1ELi2EN4cute5tupleIJNSA_1CILi2EEENSC_ILi1EEESE_EEEEENSB_IJNSC_ILi256EEENSC_ILi128EEENSB_IJNSC_ILi32EEEEEEEEENS_12float_e4m3_tESM_NSA_8TiledMMAINSA_8MMA_AtomIJNSA_10MMA_TraitsINSA_25SM100_MMA_F8F6F4_2x1SM_SSEJSM_SM_fSH_SI_NSA_17integral_constantINSA_4UMMA5MajorELST_0EEESU_NSR_INSS_7ScaleInELSV_0EEESW_EEEEEENSA_6LayoutINSB_IJSE_SE_SE_EEENSB_IJNSC_ILi0EEES11_S11_EEEEENSB_IJNSA_10UnderscoreES14_S14_EEEEENS7_6detail27Sm100ImplicitGemmTileTraitsINSA_25SM100_TMA_2SM_LOAD_IM2COLENSA_14ComposedLayoutINSA_7SwizzleILi1ELi4ELi3EEENSA_18smem_ptr_flag_bitsILi8EEENSZ_INSB_IJNSC_ILi8EEESJ_EEENSB_IJSJ_SE_EEEEEEEvEENS18_INSA_18SM100_TMA_2SM_LOADES1J_vEEEENS_8epilogue10collective18CollectiveEpilogueINS1O_23Sm100TmaWarpSpecializedILi2ELi2ELi64ELb0ELb0EEEJNSB_IJSI_SI_SK_EEENSB_IJNSZ_ISI_SE_EENSZ_INSC_ILi64EEESE_EEEEESM_NSB_IJNSB_IJlllEEESE_S11_EEESM_S1Z_NS1O_6fusion15FusionCallbacksIS1S_NS20_17LinearCombinationISM_fSM_fLNS_15FloatRoundStyleE2EEES1T_S1X_JEEENSA_5SM1004TMEM4LOAD26SM100_TMEM_LOAD_32dp32b64xENSA_20SM90_TMA_LOAD_IM2COLENS1A_INS1B_ILi2ELi4ELi3EEES1E_NSZ_INSB_IJS1F_S1V_EEENSB_IJS1V_SE_EEEEEEENSA_39AutoVectorizingCopyWithAssumedAlignmentILi128EEENSA_21SM90_TMA_STORE_IM2COLES2F_S2H_S2H_EEEvvEEEEvNT_6ParamsE:
[----:B------:R-:W1:Y:S01]  /*0000*/  LDC R1, c[0x0][0x37c] ;  /* 0x0000df00ff017b82 */ /* 0x000e620000000800 */
[----:B------:R-:W2:Y:S01]  /*0010*/  S2R R164, SR_TID.X ;  /* 0x0000000000a47919 */ /* 0x000ea20000002100 */
[----:B------:R-:W3:Y:S06]  /*0020*/  LDCU.64 UR8, c[0x0][0x890] ;  /* 0x00011200ff0877ac */ /* 0x000eec0008000a00 */
[----:B------:R-:W4:Y:S01]  /*0030*/  S2UR UR43, SR_CgaCtaId ;  /* 0x00000000002b79c3 */ /* 0x000f220000008800 */
[----:B-1----:R-:W-:Y:S01]  /*0040*/  VIADD R1, R1, 0xfffffff8 ;  /* 0xfffffff801017836 */ /* 0x002fe20000000000 */
[----:B------:R-:W-:-:S02]  /*0050*/  PRMT R167, RZ, 0x7610, R167 ;  /* 0x00007610ffa77816 */ /* 0x000fc400000000a7 */
[----:B------:R-:W-:Y:S02]  /*0060*/  ELECT P1, URZ, PT ;  /* 0x0000000000ff782f */ /* 0x000fe40003820000 */
[----:B------:R-:W-:Y:S01]  /*0070*/  R2UR UR48, R1 ;  /* 0x00000000013072ca */ /* 0x000fe200000e0000 */
[----:B---3--:R-:W-:-:S04]  /*0080*/  UISETP.NE.U32.AND UP0, UPT, UR8, URZ, UPT ;  /* 0x000000ff0800728c */ /* 0x008fc8000bf05070 */
[----:B------:R-:W-:Y:S02]  /*0090*/  UISETP.NE.AND.EX UP0, UPT, UR9, URZ, UPT, UP0 ;  /* 0x000000ff0900728c */ /* 0x000fe4000bf05300 */
[----:B----4-:R-:W-:Y:S02]  /*00a0*/  ULOP3.LUT UR26, UR43, 0x1, URZ, 0xc0, !UPT ;  /* 0x000000012b1a7892 */ /* 0x010fe4000f8ec0ff */
[----:B------:R-:W-:Y:S01]  /*00b0*/  ULOP3.LUT UR25, UR43, 0x1, URZ, 0x3c, !UPT ;  /* 0x000000012b197892 */ /* 0x000fe2000f8e3cff */
[----:B--2---:R-:W-:-:S05]  /*00c0*/  SHF.R.U32.HI R168, RZ, 0x5, R164 ;  /* 0x00000005ffa87819 */ /* 0x004fca00000116a4 */
[----:B------:R-:W1:Y:S02]  /*00d0*/  SHFL.IDX PT, R0, R168, RZ, 0x1f ;  /* 0x00001fffa8007589 */ /* 0x000e6400000e0000 */
[----:B-1----:R-:W-:Y:S01]  /*00e0*/  R2UR UR18, R0 ;  /* 0x00000000001272ca */ /* 0x002fe200000e0000 */
[----:B------:R-:W-:-:S14]  /*00f0*/  BRA.U UP0, `(.L_x_0) ;  /* 0x0000000100307547 */ /* 0x000fdc000b800000 */
[----:B------:R-:W1:Y:S02]  /*0100*/  LDCU.64 UR4, c[0x0][0x888] ;  /* 0x00011100ff0477ac */ /* 0x000e640008000a00 */
[----:B-1----:R-:W-:-:S04]  /*0110*/  UISETP.NE.U32.AND UP0, UPT, UR4, URZ, UPT ;  /* 0x000000ff0400728c */ /* 0x002fc8000bf05070 */
[----:B------:R-:W-:-:S09]  /*0120*/  UISETP.NE.AND.EX UP0, UPT, UR5, URZ, UPT, UP0 ;  /* 0x000000ff0500728c */ /* 0x000fd2000bf05300 */
[----:B------:R-:W-:Y:S05]  /*0130*/  BRA.U !UP0, `(.L_x_1) ;  /* 0x0000000108147547 */ /* 0x000fea000b800000 */
[----:B------:R-:W1:Y:S01]  /*0140*/  LDC.64 R2, c[0x0][0x888] ;  /* 0x00022200ff027b82 */ /* 0x000e620000000a00 */
[----:B------:R-:W1:Y:S02]  /*0150*/  LDCU.64 UR4, c[0x0][0x358] ;  /* 0x00006b00ff0477ac */ /* 0x000e640008000a00 */
[----:B-1----:R1:W5:Y:S01]  /*0160*/  LDG.E R73, desc[UR4][R2.64] ;  /* 0x0000000402497981 */ /* 0x002362000c1e1900 */
[----:B------:R-:W-:Y:S01]  /*0170*/  HFMA2 R167, -RZ, RZ, 0, 5.9604644775390625e-08 ;  /* 0x00000001ffa77431 */ /* 0x000fe200000001ff */
[----:B------:R-:W-:Y:S05]  /*0180*/  BRA `(.L_x_0) ;  /* 0x00000000000c7947 */ /* 0x000fea0003800000 */
.L_x_1:
[----:B------:R-:W1:Y:S01]  /*0190*/  LDCU UR4, c[0x0][0x880] ;  /* 0x00011000ff0477ac */ /* 0x000e620008000800 */
[----:B------:R-:W-:Y:S01]  /*01a0*/  HFMA2 R167, -RZ, RZ, 0, 5.9604644775390625e-08 ;  /* 0x00000001ffa77431 */ /* 0x000fe200000001ff */
[----:B-1----:R-:W-:-:S07]  /*01b0*/  MOV R73, UR4 ;  /* 0x0000000400497c02 */ /* 0x002fce0008000f00 */
.L_x_0:
[----:B------:R-:W2:Y:S02]  /*01c0*/  LDCU.64 UR4, c[0x0][0x8b0] ;  /* 0x00011600ff0477ac */ /* 0x000ea40008000a00 */
[----:B--2---:R-:W-:-:S04]  /*01d0*/  UISETP.NE.U32.AND UP0, UPT, UR4, URZ, UPT ;  /* 0x000000ff0400728c */ /* 0x004fc8000bf05070 */
[----:B------:R-:W-:-:S09]  /*01e0*/  UISETP.NE.AND.EX UP0, UPT, UR5, URZ, UPT, UP0 ;  /* 0x000000ff0500728c */ /* 0x000fd2000bf05300 */
[----:B------:R-:W-:Y:S05]  /*01f0*/  BRA.U UP0, `(.L_x_2) ;  /* 0x0000000100287547 */ /* 0x000fea000b800000 */
[----:B------:R-:W2:Y:S02]  /*0200*/  LDCU.64 UR4, c[0x0][0x8a8] ;  /* 0x00011500ff0477ac */ /* 0x000ea40008000a00 */
[----:B--2---:R-:W-:-:S04]  /*0210*/  UISETP.NE.U32.AND UP0, UPT, UR4, URZ, UPT ;  /* 0x000000ff0400728c */ /* 0x004fc8000bf05070 */
[----:B------:R-:W-:-:S09]  /*0220*/  UISETP.NE.AND.EX UP0, UPT, UR5, URZ, UPT, UP0 ;  /* 0x000000ff0500728c */ /* 0x000fd2000bf05300 */
[----:B------:R-:W-:Y:S05]  /*0230*/  BRA.U !UP0, `(.L_x_3) ;  /* 0x0000000108107547 */ /* 0x000fea000b800000 */
[----:B------:R-:W2:Y:S01]  /*0240*/  LDC.64 R70, c[0x0][0x8a8] ;  /* 0x00022a00ff467b82 */ /* 0x000ea20000000a00 */
[----:B------:R-:W2:Y:S02]  /*0250*/  LDCU.64 UR4, c[0x0][0x358] ;  /* 0x00006b00ff0477ac */ /* 0x000ea40008000a00 */
[----:B--2---:R2:W5:Y:S01]  /*0260*/  LDG.E R70, desc[UR4][R70.64] ;  /* 0x0000000446467981 */ /* 0x004562000c1e1900 */
[----:B------:R-:W-:Y:S05]  /*0270*/  BRA `(.L_x_2) ;  /* 0x0000000000087947 */ /* 0x000fea0003800000 */
.L_x_3:
[----:B------:R-:W2:Y:S02]  /*0280*/  LDCU UR4, c[0x0][0x8a0] ;  /* 0x00011400ff0477ac */ /* 0x000ea40008000800 */
[----:B--2---:R-:W-:Y:S02]  /*0290*/  MOV R70, UR4 ;  /* 0x0000000400467c02 */ /* 0x004fe40008000f00 */
.L_x_2:
[----:B------:R-:W-:Y:S01]  /*02a0*/  IMAD.U32 R0, RZ, RZ, UR18 ;  /* 0x00000012ff007e24 */ /* 0x000fe2000f8e00ff */
[----:B------:R-:W-:Y:S04]  /*02b0*/  BSSY.RECONVERGENT B0, `(.L_x_4) ;  /* 0x000000c000007945 */ /* 0x000fe80003800200 */
[C---:B------:R-:W-:Y:S02]  /*02c0*/  ISETP.NE.OR P2, PT, R0.reuse, 0x1, !P1 ;  /* 0x000000010000780c */ /* 0x040fe40004f45670 */
[----:B------:R-:W-:-:S11]  /*02d0*/  ISETP.NE.OR P0, PT, R0, 0x3, !P1 ;  /* 0x000000030000780c */ /* 0x000fd60004f05670 */
[----:B------:R-:W-:Y:S05]  /*02e0*/  @P2 BRA `(.L_x_5) ;  /* 0x0000000000202947 */ /* 0x000fea0003800000 */
[----:B------:R-:W3:Y:S02]  /*02f0*/  LDCU.64 UR4, c[0x0][0x348] ;  /* 0x00006900ff0477ac */ /* 0x000ee40008000a00 */
[----:B---3--:R-:W-:Y:S02]  /*0300*/  UIADD3 UR6, UP1, UPT, UR4, 0x80, URZ ;  /* 0x0000008004067890 */ /* 0x008fe4000ff3e0ff */
[----:B------:R-:W-:Y:S02]  /*0310*/  UIADD3 UR4, UP0, UPT, UR4, 0x180, URZ ;  /* 0x0000018004047890 */ /* 0x000fe4000ff1e0ff */
[----:B------:R-:W-:Y:S02]  /*0320*/  UIADD3.X UR7, UPT, UPT, URZ, UR5, URZ, UP1, !UPT ;  /* 0x00000005ff077290 */ /* 0x000fe40008ffe4ff */
[----:B------:R-:W-:-:S07]  /*0330*/  UIADD3.X UR5, UPT, UPT, URZ, UR5, URZ, UP0, !UPT ;  /* 0x00000005ff057290 */ /* 0x000fce00087fe4ff */
[----:B------:R3:W-:Y:S02]  /*0340*/  UTMACCTL.PF [UR6] ;  /* 0x00000000060079b9 */ /* 0x0007e40008040000 */
[----:B------:R3:W-:Y:S02]  /*0350*/  UTMACCTL.PF [UR4] ;  /* 0x00000000040079b9 */ /* 0x0007e40008040000 */
[----:B---3--:R-:W-:Y:S01]  /*0360*/  NOP ;  /* 0x0000000000007918 */ /* 0x008fe20000000000 */
.L_x_5:
[----:B------:R-:W-:Y:S05]  /*0370*/  BSYNC.RECONVERGENT B0 ;  /* 0x0000000000007941 */ /* 0x000fea0003800200 */
.L_x_4:
[----:B------:R-:W-:Y:S04]  /*0380*/  BSSY.RECONVERGENT B0, `(.L_x_6) ;  /* 0x000000a000007945 */ /* 0x000fe80003800200 */
        /* <DEDUP_REMOVED lines=9> */
.L_x_7:
[----:B------:R-:W-:Y:S05]  /*0420*/  BSYNC.RECONVERGENT B0 ;  /* 0x0000000000007941 */ /* 0x000fea0003800200 */
.L_x_6:
[----:B------:R-:W3:Y:S01]  /*0430*/  LDCU.64 UR4, c[0x0][0x888] ;  /* 0x00011100ff0477ac */ /* 0x000ee20008000a00 */
[----:B------:R-:W-:Y:S02]  /*0440*/  UISETP.EQ.U32.AND UP2, UPT, UR8, URZ, UPT ;  /* 0x000000ff0800728c */ /* 0x000fe4000bf42070 */
[----:B------:R-:W-:Y:S02]  /*0450*/  UPLOP3.LUT UP3, UPT, UPT, UPT, UPT, 0x80, 0x8 ;  /* 0x000000000008789c */ /* 0x000fe40003f6f070 */
[----:B---3--:R-:W-:-:S04]  /*0460*/  UISETP.NE.U32.AND UP0, UPT, UR4, URZ, UPT ;  /* 0x000000ff0400728c */ /* 0x008fc8000bf05070 */
[----:B------:R-:W-:-:S04]  /*0470*/  UISETP.NE.AND.EX UP1, UPT, UR5, URZ, UPT, UP0 ;  /* 0x000000ff0500728c */ /* 0x000fc8000bf25300 */
[----:B------:R-:W-:-:S04]  /*0480*/  UISETP.EQ.OR.EX UP4, UPT, UR9, URZ, !UP1, UP2 ;  /* 0x000000ff0900728c */ /* 0x000fc8000cf82720 */
[----:B------:R-:W-:-:S06]  /*0490*/  UP2UR UR4, UPR, URZ, 0x10 ;  /* 0x00000010ff047883 */ /* 0x000fcc0008000000 */
[----:B------:R-:W-:Y:S01]  /*04a0*/  MOV R177, UR4 ;  /* 0x0000000400b17c02 */ /* 0x000fe20008000f00 */
[----:B------:R-:W-:Y:S06]  /*04b0*/  BRA.U !UP4, `(.L_x_8) ;  /* 0x000000010c207547 */ /* 0x000fec000b800000 */
[----:B------:R-:W-:Y:S01]  /*04c0*/  UISETP.NE.U32.AND UP2, UPT, UR8, URZ, UPT ;  /* 0x000000ff0800728c */ /* 0x000fe2000bf45070 */
[----:B-----5:R-:W-:Y:S01]  /*04d0*/  FSETP.NEU.AND P0, PT, R73, RZ, PT ;  /* 0x000000ff4900720b */ /* 0x020fe20003f0d000 */
[----:B------:R-:W-:Y:S02]  /*04e0*/  USEL UR4, URZ, 0xffffffff, UP1 ;  /* 0xffffffffff047887 */ /* 0x000fe40008800000 */
[----:B------:R-:W-:-:S10]  /*04f0*/  UISETP.NE.AND.EX UP2, UPT, UR9, URZ, UPT, UP2 ;  /* 0x000000ff0900728c */ /* 0x000fd4000bf45320 */
[----:B------:R-:W-:Y:S01]  /*0500*/  VOTEU.ANY UP0, P0 ;  /* 0x0000000000ff7886 */ /* 0x000fe20000000100 */
[----:B------:R-:W-:-:S04]  /*0510*/  @!UP2 USEL UR4, URZ, 0xffffffff, UP0 ;  /* 0xffffffffff04a887 */ /* 0x000fc80008000000 */
[----:B------:R-:W-:-:S04]  /*0520*/  ULOP3.LUT UR4, UR4, 0x1, URZ, 0xc0, !UPT ;  /* 0x0000000104047892 */ /* 0x000fc8000f8ec0ff */
[----:B------:R-:W-:-:S11]  /*0530*/  UISETP.NE.U32.AND UP3, UPT, UR4, 0x1, UPT ;  /* 0x000000010400788c */ /* 0x000fd6000bf65070 */
.L_x_8:
[----:B------:R-:W3:Y:S01]  /*0540*/  SHFL.IDX PT, R0, R168, RZ, 0x1f ;  /* 0x00001fffa8007589 */ /* 0x000ee200000e0000 */
[----:B------:R-:W-:Y:S02]  /*0550*/  UISETP.NE.AND UP5, UPT, UR18, 0x2, UPT ;  /* 0x000000021200788c */ /* 0x000fe4000bfa5270 */
[----:B------:R-:W-:Y:S02]  /*0560*/  UISETP.NE.AND UP0, UPT, UR18, 0x2, UPT ;  /* 0x000000021200788c */ /* 0x000fe4000bf05270 */
[----:B------:R-:W-:Y:S02]  /*0570*/  UISETP.NE.OR UP2, UPT, UR26, URZ, UP5 ;  /* 0x000000ff1a00728c */ /* 0x000fe4000af45670 */
[----:B------:R-:W-:-:S04]  /*0580*/  USEL UR49, URZ, 0x1, UP0 ;  /* 0x00000001ff317887 */ /* 0x000fc80008000000 */
[----:B------:R-:W-:Y:S02]  /*0590*/  PLOP3.LUT P3, PT, P1, PT, UP2, 0xae, 0xea ;  /* 0x0000000000ea781c */ /* 0x000fe40000f6f52e */
[----:B---3--:R-:W-:-:S13]  /*05a0*/  ISETP.NE.AND P0, PT, R0, RZ, PT ;  /* 0x000000ff0000720c */ /* 0x008fda0003f05270 */
[----:B------:R-:W-:Y:S05]  /*05b0*/  @P0 BRA `(.L_x_9) ;  /* 0x0000000400300947 */ /* 0x000fea0003800000 */
[----:B------:R-:W-:Y:S01]  /*05c0*/  ELECT P0, URZ, PT ;  /* 0x0000000000ff782f */ /* 0x000fe20003800000 */
[----:B------:R-:W-:-:S12]  /*05d0*/  BSSY.RECONVERGENT B0, `(.L_x_9) ;  /* 0x000004a000007945 */ /* 0x000fd80003800200 */
[----:B------:R-:W-:Y:S05]  /*05e0*/  @!P0 BRA `(.L_x_10) ;  /* 0x0000000400208947 */ /* 0x000fea0003800000 */
[----:B------:R-:W-:Y:S01]  /*05f0*/  UMOV UR4, 0x400 ;  /* 0x0000040000047882 */ /* 0x000fe20000000000 */
[----:B------:R-:W-:Y:S01]  /*0600*/  UMOV UR6, 0x1 ;  /* 0x0000000100067882 */ /* 0x000fe20000000000 */
[----:B------:R-:W-:Y:S02]  /*0610*/  ULEA UR4, UR43, UR4, 0x18 ;  /* 0x000000042b047291 */ /* 0x000fe4000f8ec0ff */
[----:B------:R-:W-:-:S04]  /*0620*/  UIADD3 UR6, UPT, UPT, -UR6, 0x100000, URZ ;  /* 0x0010000006067890 */ /* 0x000fc8000fffe1ff */
[----:B------:R-:W-:Y:S02]  /*0630*/  USHF.L.U32 UR7, UR6, 0xb, URZ ;  /* 0x0000000b06077899 */ /* 0x000fe400080006ff */
[----:B------:R-:W-:Y:S01]  /*0640*/  USHF.L.U32 UR6, UR6, 0x1, URZ ;  /* 0x0000000106067899 */ /* 0x000fe200080006ff */
[----:B------:R-:W3:Y:S11]  /*0650*/  FENCE.VIEW.ASYNC.S ;  /* 0x00000000000073c6 */ /* 0x000ef60000000000 */
[----:B---3--:R3:W4:Y:S01]  /*0660*/  SYNCS.EXCH.64 URZ, [UR4], UR6 ;  /* 0x0000000604ff75b2 */ /* 0x0087220008000100 */
[----:B------:R3:W1:Y:S01]  /*0670*/  SYNCS.EXCH.64 URZ, [UR4+0x100], UR6 ;  /* 0x0001000604ff75b2 */ /* 0x0006620008000100 */
        /* <DEDUP_REMOVED lines=61> */
[----:B------:R3:W1:Y:S02]  /*0a50*/  SYNCS.EXCH.64 URZ, [UR4+0x1f8], UR6 ;  /* 0x0001f80604ff75b2 */ /* 0x0006640008000100 */
[----:B---34-:R-:W-:Y:S01]  /*0a60*/  NOP ;  /* 0x0000000000007918 */ /* 0x018fe20000000000 */
.L_x_10:
[----:B------:R-:W-:Y:S05]  /*0a70*/  BSYNC.RECONVERGENT B0 ;  /* 0x0000000000007941 */ /* 0x000fea0003800200 */
.L_x_9:
[----:B------:R-:W3:Y:S01]  /*0a80*/  SHFL.IDX PT, R0, R168, RZ, 0x1f ;  /* 0x00001fffa8007589 */ /* 0x000ee200000e0000 */
[----:B------:R-:W-:Y:S01]  /*0a90*/  NOP ;  /* 0x0000000000007918 */ /* 0x000fe20000000000 */
[----:B---3--:R-:W-:-:S13]  /*0aa0*/  ISETP.NE.AND P0, PT, R0, 0x1, PT ;  /* 0x000000010000780c */ /* 0x008fda0003f05270 */
[----:B------:R-:W-:Y:S05]  /*0ab0*/  @P0 BRA `(.L_x_11) ;  /* 0x0000000000440947 */ /* 0x000fea0003800000 */
[----:B------:R-:W-:Y:S01]  /*0ac0*/  UMOV UR4, 0x400 ;  /* 0x0000040000047882 */ /* 0x000fe20000000000 */
[----:B------:R-:W-:Y:S01]  /*0ad0*/  UMOV UR8, 0x20 ;  /* 0x0000002000087882 */ /* 0x000fe20000000000 */
[----:B------:R-:W-:Y:S01]  /*0ae0*/  UMOV UR6, 0x80 ;  /* 0x0000008000067882 */ /* 0x000fe20000000000 */
[----:B------:R-:W-:Y:S02]  /*0af0*/  ULEA UR4, UR43, UR4, 0x18 ;  /* 0x000000042b047291 */ /* 0x000fe4000f8ec0ff */
[----:B------:R-:W-:-:S04]  /*0b00*/  UIADD3 UR8, UPT, UPT, -UR8, 0x100000, URZ ;  /* 0x0010000008087890 */ /* 0x000fc8000fffe1ff */
[----:B------:R-:W-:Y:S02]  /*0b10*/  USHF.L.U32 UR9, UR8, 0xb, URZ ;  /* 0x0000000b08097899 */ /* 0x000fe400080006ff */
[----:B------:R-:W-:Y:S02]  /*0b20*/  USHF.L.U32 UR8, UR8, 0x1, URZ ;  /* 0x0000000108087899 */ /* 0x000fe400080006ff */
[----:B------:R-:W-:-:S04]  /*0b30*/  UIADD3 UR6, UPT, UPT, -UR6, 0x100000, URZ ;  /* 0x0010000006067890 */ /* 0x000fc8000fffe1ff */
[----:B------:R-:W-:Y:S02]  /*0b40*/  USHF.L.U32 UR7, UR6, 0xb, URZ ;  /* 0x0000000b06077899 */ /* 0x000fe400080006ff */
[----:B------:R-:W-:Y:S01]  /*0b50*/  USHF.L.U32 UR6, UR6, 0x1, URZ ;  /* 0x0000000106067899 */ /* 0x000fe200080006ff */
[----:B------:R-:W-:Y:S01]  /*0b60*/  ELECT P0, URZ, PT ;  /* 0x0000000000ff782f */ /* 0x000fe20003800000 */
[----:B------:R-:W3:Y:S02]  /*0b70*/  FENCE.VIEW.ASYNC.S ;  /* 0x00000000000073c6 */ /* 0x000ee40000000000 */
[----:B---3--:R3:W4:Y:S08]  /*0b80*/  SYNCS.EXCH.64 URZ, [UR4+0x200], UR8 ;  /* 0x0002000804ff75b2 */ /* 0x0087300008000100 */
[----:B------:R3:W1:Y:S01]  /*0b90*/  SYNCS.EXCH.64 URZ, [UR4+0x210], UR6 ;  /* 0x0002100604ff75b2 */ /* 0x0006620008000100 */
[----:B------:R3:W1:Y:S01]  /*0ba0*/  SYNCS.EXCH.64 URZ, [UR4+0x208], UR8 ;  /* 0x0002080804ff75b2 */ /* 0x0006620008000100 */
[----:B------:R3:W1:Y:S01]  /*0bb0*/  SYNCS.EXCH.64 URZ, [UR4+0x218], UR6 ;  /* 0x0002180604ff75b2 */ /* 0x0006620008000100 */
[----:B------:R-:W-:Y:S01]  /*0bc0*/  NOP ;  /* 0x0000000000007918 */ /* 0x000fe20000000000 */
.L_x_11:
[----:B------:R-:W2:Y:S01]  /*0bd0*/  SHFL.IDX PT, R0, R168, RZ, 0x1f ;  /* 0x00001fffa8007589 */ /* 0x000ea200000e0000 */
[----:B------:R-:W-:Y:S01]  /*0be0*/  NOP ;  /* 0x0000000000007918 */ /* 0x000fe20000000000 */
[----:B--2---:R-:W-:-:S13]  /*0bf0*/  ISETP.NE.AND P0, PT, R0, 0x3, PT ;  /* 0x000000030000780c */ /* 0x004fda0003f05270 */
[----:B------:R-:W-:Y:S05]  /*0c00*/  @P0 BRA `(.L_x_12) ;  /* 0x00000000002c0947 */ /* 0x000fea0003800000 */
[----:B---3--:R-:W-:Y:S01]  /*0c10*/  UMOV UR4, 0x400 ;  /* 0x0000040000047882 */ /* 0x008fe20000000000 */
[----:B------:R-:W-:Y:S01]  /*0c20*/  UMOV UR6, 0x20 ;  /* 0x0000002000067882 */ /* 0x000fe20000000000 */
[----:B------:R-:W-:Y:S02]  /*0c30*/  ULEA UR4, UR43, UR4, 0x18 ;  /* 0x000000042b047291 */ /* 0x000fe4000f8ec0ff */
[----:B------:R-:W-:-:S04]  /*0c40*/  UIADD3 UR6, UPT, UPT, -UR6, 0x100000, URZ ;  /* 0x0010000006067890 */ /* 0x000fc8000fffe1ff */
[----:B------:R-:W-:Y:S02]  /*0c50*/  USHF.L.U32 UR7, UR6, 0xb, URZ ;  /* 0x0000000b06077899 */ /* 0x000fe400080006ff */
[----:B------:R-:W-:Y:S01]  /*0c60*/  USHF.L.U32 UR6, UR6, 0x1, URZ ;  /* 0x0000000106067899 */ /* 0x000fe200080006ff */
[----:B------:R-:W-:Y:S01]  /*0c70*/  ELECT P0, URZ, PT ;  /* 0x0000000000ff782f */ /* 0x000fe20003800000 */
[----:B------:R-:W2:Y:S10]  /*0c80*/  FENCE.VIEW.ASYNC.S ;  /* 0x00000000000073c6 */ /* 0x000eb40000000000 */
[----:B--2---:R2:W3:Y:S01]  /*0c90*/  SYNCS.EXCH.64 URZ, [UR4+0x220], UR6 ;  /* 0x0002200604ff75b2 */ /* 0x0044e20008000100 */
[----:B------:R2:W1:Y:S01]  /*0ca0*/  SYNCS.EXCH.64 URZ, [UR4+0x228], UR6 ;  /* 0x0002280604ff75b2 */ /* 0x0004620008000100 */
[----:B------:R-:W-:Y:S01]  /*0cb0*/  NOP ;  /* 0x0000000000007918 */ /* 0x000fe20000000000 */
.L_x_12:
[----:B------:R-:W4:Y:S01]  /*0cc0*/  SHFL.IDX PT, R0, R168, RZ, 0x1f ;  /* 0x00001fffa8007589 */ /* 0x000f2200000e0000 */
[----:B------:R-:W-:Y:S01]  /*0cd0*/  NOP ;  /* 0x0000000000007918 */ /* 0x000fe20000000000 */
[----:B----4-:R-:W-:-:S13]  /*0ce0*/  ISETP.NE.AND P0, PT, R0, 0x4, PT ;  /* 0x000000040000780c */ /* 0x010fda0003f05270 */
[----:B------:R-:W-:Y:S05]  /*0cf0*/  @P0 BRA `(.L_x_13) ;  /* 0x0000000000400947 */ /* 0x000fea0003800000 */
[----:B--23--:R-:W-:Y:S01]  /*0d00*/  UMOV UR4, 0x1e0 ;  /* 0x000001e000047882 */ /* 0x00cfe20000000000 */
[----:B------:R-:W-:Y:S01]  /*0d10*/  UMOV UR6, 0x400 ;  /* 0x0000040000067882 */ /* 0x000fe20000000000 */
[----:B------:R-:W-:Y:S01]  /*0d20*/  USEL UR4, UR4, 0x1a0, UP3 ;  /* 0x000001a004047887 */ /* 0x000fe20009800000 */
        /* <DEDUP_REMOVED lines=9> */
[----:B------:R-:W2:Y:S02]  /*0dc0*/  FENCE.VIEW.ASYNC.S ;  /* 0x00000000000073c6 */ /* 0x000ea40000000000 */
[----:B--2---:R4:W2:Y:S08]  /*0dd0*/  SYNCS.EXCH.64 URZ, [UR6+0x230], UR8 ;  /* 0x0002300806ff75b2 */ /* 0x0048b00008000100 */
[----:B------:R4:W3:Y:S02]  /*0de0*/  SYNCS.EXCH.64 URZ, [UR6+0x238], UR4 ;  /* 0x0002380406ff75b2 */ /* 0x0008e40008000100 */
[----:B----4-:R-:W-:Y:S01]  /*0df0*/  NOP ;  /* 0x0000000000007918 */ /* 0x010fe20000000000 */
.L_x_13:
[----:B------:R-:W4:Y:S01]  /*0e00*/  SHFL.IDX PT, R0, R168, RZ, 0x1f ;  /* 0x00001fffa8007589 */ /* 0x000f2200000e0000 */
[----:B------:R-:W-:Y:S01]  /*0e10*/  ISETP.NE.OR P1, PT, RZ, UR18, !P1 ;  /* 0x00000012ff007c0c */ /* 0x000fe2000cf25670 */
[----:B------:R-:W-:Y:S01]  /*0e20*/  NOP ;  /* 0x0000000000007918 */ /* 0x000fe20000000000 */
[----:B----4-:R-:W-:-:S13]  /*0e30*/  ISETP.NE.AND P0, PT, R0, 0x5, PT ;  /* 0x000000050000780c */ /* 0x010fda0003f05270 */
[----:B------:R-:W-:Y:S05]  /*0e40*/  @P0 BRA `(.L_x_14) ;  /* 0x0000000000440947 */ /* 0x000fea0003800000 */
[----:B--23--:R-:W-:Y:S01]  /*0e50*/  UMOV UR4, 0x400 ;  /* 0x0000040000047882 */ /* 0x00cfe20000000000 */
        /* <DEDUP_REMOVED lines=12> */
[----:B------:R4:W3:Y:S01]  /*0f20*/  SYNCS.EXCH.64 URZ, [UR4+0x250], UR8 ;  /* 0x0002500804ff75b2 */ /* 0x0008e20008000100 */
[----:B------:R4:W1:Y:S01]  /*0f30*/  SYNCS.EXCH.64 URZ, [UR4+0x248], UR6 ;  /* 0x0002480604ff75b2 */ /* 0x0008620008000100 */
[----:B------:R4:W1:Y:S02]  /*0f40*/  SYNCS.EXCH.64 URZ, [UR4+0x258], UR8 ;  /* 0x0002580804ff75b2 */ /* 0x0008640008000100 */
[----:B----4-:R-:W-:Y:S01]  /*0f50*/  NOP ;  /* 0x0000000000007918 */ /* 0x010fe20000000000 */
.L_x_14:
[----:B------:R-:W-:Y:S01]  /*0f60*/  VOTEU.ALL UP0, P1 ;  /* 0x0000000000ff7886 */ /* 0x000fe20000800000 */
[----:B--23--:R-:W-:Y:S01]  /*0f70*/  UMOV UR4, 0x20 ;  /* 0x0000002000047882 */ /* 0x00cfe20000000000 */
[----:B------:R-:W2:Y:S01]  /*0f80*/  LDCU UR7, c[0x0][0x36c] ;  /* 0x00006d80ff0777ac */ /* 0x000ea20008000800 */
[----:B------:R-:W-:Y:S01]  /*0f90*/  NOP ;  /* 0x0000000000007918 */ /* 0x000fe20000000000 */
[----:B-1----:R-:W-:Y:S01]  /*0fa0*/  LOP3.LUT R3, R164, 0x1f, RZ, 0xc0, !PT ;  /* 0x0000001fa4037812 */ /* 0x002fe200078ec0ff */
[----:B------:R-:W-:Y:S01]  /*0fb0*/  @!UP0 UMOV UR6, 0x400 ;  /* 0x0000040000068882 */ /* 0x000fe20000000000 */
[----:B------:R-:W-:-:S04]  /*0fc0*/  @!UP0 UIADD3 UR4, UPT, UPT, -UR4, 0x100000, URZ ;  /* 0x0010000004048890 */ /* 0x000fc8000fffe1ff */
[----:B------:R-:W-:Y:S02]  /*0fd0*/  @!UP0 USHF.L.U32 UR5, UR4, 0xb, URZ ;  /* 0x0000000b04058899 */ /* 0x000fe400080006ff */
[----:B------:R-:W-:Y:S02]  /*0fe0*/  @!UP0 USHF.L.U32 UR4, UR4, 0x1, URZ ;  /* 0x0000000104048899 */ /* 0x000fe400080006ff */
[----:B------:R-:W-:Y:S01]  /*0ff0*/  @!UP0 ULEA UR6, UR43, UR6, 0x18 ;  /* 0x000000062b068291 */ /* 0x000fe2000f8ec0ff */
[----:B------:R-:W-:Y:S01]  /*1000*/  VOTEU.ALL UP0, P1 ;  /* 0x0000000000ff7886 */ /* 0x000fe20000800000 */
[----:B------:R-:W-:Y:S02]  /*1010*/  UISETP.NE.AND UP4, UPT, UR18, URZ, UPT ;  /* 0x000000ff1200728c */ /* 0x000fe4000bf85270 */
[----:B--2---:R-:W-:Y:S01]  /*1020*/  UISETP.EQ.U32.AND UP6, UPT, UR7, 0x1, UPT ;  /* 0x000000010700788c */ /* 0x004fe2000bfc2070 */
[----:B------:R-:W1:Y:S07]  /*1030*/  FENCE.VIEW.ASYNC.S ;  /* 0x00000000000073c6 */ /* 0x000e6e0000000000 */
[----:B-1----:R1:W2:Y:S01]  /*1040*/  @!UP0 SYNCS.EXCH.64 URZ, [UR6+0x260], UR4 ;  /* 0x0002600406ff85b2 */ /* 0x0022a20008000100 */
[----:B------:R-:W-:Y:S05]  /*1050*/  BRA.U !UP6, `(.L_x_15) ;  /* 0x000000010e087547 */ /* 0x000fea000b800000 */
[----:B--2---:R-:W-:Y:S01]  /*1060*/  UCGABAR_ARV ;  /* 0x00000000000079c7 */ /* 0x004fe20008000000 */
[----:B------:R-:W-:Y:S05]  /*1070*/  BRA `(.L_x_16) ;  /* 0x0000000000047947 */ /* 0x000fea0003800000 */
.L_x_15:
[----:B--2---:R-:W-:Y:S01]  /*1080*/  NOP ;  /* 0x0000000000007918 */ /* 0x004fe20000000000 */
.L_x_16:
[----:B------:R-:W2:Y:S01]  /*1090*/  S2UR UR20, SR_CTAID.X ;  /* 0x00000000001479c3 */ /* 0x000ea20000002500 */
[----:B------:R-:W-:-:S05]  /*10a0*/  CS2R.32 R176, SR_CgaSize ;  /* 0x0000000000b07805 */ /* 0x000fca0000008a00 */
[----:B------:R-:W-:-:S05]  /*10b0*/  IMAD R176, R176, -0xa0, RZ ;  /* 0xffffff60b0b07824 */ /* 0x000fca00078e02ff */
[----:B-1----:R-:W-:-:S14]  /*10c0*/  R2UR UR5, R176 ;  /* 0x00000000b00572ca */ /* 0x002fdc00000e0000 */
[----:B------:R-:W1:Y:S01]  /*10d0*/  LDCU UR5, c[0x0][UR5+0x2b0] ;  /* 0x00005600050577ac */ /* 0x000e620008000800 */
[----:B------:R-:W-:-:S05]  /*10e0*/  CS2R.32 R176, SR_CgaSize ;  /* 0x0000000000b07805 */ /* 0x000fca0000008a00 */
[----:B------:R-:W-:-:S05]  /*10f0*/  IMAD R176, R176, -0xa0, RZ ;  /* 0xffffff60b0b07824 */ /* 0x000fca00078e02ff */
[----:B------:R-:W-:-:S14]  /*1100*/  R2UR UR4, R176 ;  /* 0x00000000b00472ca */ /* 0x000fdc00000e0000 */
[----:B------:R-:W3:Y:S01]  /*1110*/  LDCU UR4, c[0x0][UR4+0x2b4] ;  /* 0x00005680040477ac */ /* 0x000ee20008000800 */
[----:B------:R-:W4:Y:S01]  /*1120*/  S2UR UR21, SR_CTAID.Y ;  /* 0x00000000001579c3 */ /* 0x000f220000002600 */
[----:B------:R-:W-:-:S05]  /*1130*/  CS2R.32 R176, SR_CgaSize ;  /* 0x0000000000b07805 */ /* 0x000fca0000008a00 */
[----:B------:R-:W-:-:S05]  /*1140*/  IMAD R176, R176, -0xa0, RZ ;  /* 0xffffff60b0b07824 */ /* 0x000fca00078e02ff */
[----:B------:R-:W-:-:S14]  /*1150*/  R2UR UR7, R176 ;  /* 0x00000000b00772ca */ /* 0x000fdc00000e0000 */
[----:B------:R-:W3:Y:S01]  /*1160*/  LDCU UR7, c[0x0][UR7+0x2a0] ;  /* 0x00005400070777ac */ /* 0x000ee20008000800 */
[----:B------:R-:W-:-:S05]  /*1170*/  CS2R.32 R176, SR_CgaSize ;  /* 0x0000000000b07805 */ /* 0x000fca0000008a00 */
[----:B------:R-:W-:-:S05]  /*1180*/  IMAD R176, R176, -0xa0, RZ ;  /* 0xffffff60b0b07824 */ /* 0x000fca00078e02ff */
[----:B------:R-:W-:-:S14]  /*1190*/  R2UR UR8, R176 ;  /* 0x00000000b00872ca */ /* 0x000fdc00000e0000 */
[----:B------:R-:W3:Y:S01]  /*11a0*/  LDCU UR8, c[0x0][UR8+0x2a4] ;  /* 0x00005480080877ac */ /* 0x000ee20008000800 */
[----:B------:R-:W3:Y:S01]  /*11b0*/  LDCU UR19, c[0x0][0xb24] ;  /* 0x00016480ff1377ac */ /* 0x000ee20008000800 */
[----:B------:R-:W3:Y:S01]  /*11c0*/  LDCU UR39, c[0x0][0xb24] ;  /* 0x00016480ff2777ac */ /* 0x000ee20008000800 */
[----:B--2---:R-:W-:Y:S01]  /*11d0*/  I2FP.F32.U32 R2, UR20 ;  /* 0x0000001400027c45 */ /* 0x004fe20008201000 */
[----:B------:R-:W2:Y:S04]  /*11e0*/  LDCU UR24, c[0x0][0xb30] ;  /* 0x00016600ff1877ac */ /* 0x000ea80008000800 */
[----:B-1----:R-:W-:Y:S01]  /*11f0*/  FMUL R2, R2, UR5 ;  /* 0x0000000502027c20 */ /* 0x002fe20008400000 */
[----:B----4-:R-:W-:-:S05]  /*1200*/  I2FP.F32.U32 R0, UR21 ;  /* 0x0000001500007c45 */ /* 0x010fca0008201000 */
[----:B------:R-:W1:Y:S01]  /*1210*/  F2I.U32.TRUNC.NTZ R2, R2 ;  /* 0x0000000200027305 */ /* 0x000e62000020f000 */
[----:B---3--:R-:W-:-:S07]  /*1220*/  FMUL R0, R0, UR4 ;  /* 0x0000000400007c20 */ /* 0x008fce0008400000 */
[----:B------:R-:W3:Y:S01]  /*1230*/  F2I.U32.TRUNC.NTZ R0, R0 ;  /* 0x0000000000007305 */ /* 0x000ee2000020f000 */
[----:B-1----:R-:W-:Y:S02]  /*1240*/  R2UR UR4, R2 ;  /* 0x00000000020472ca */ /* 0x002fe400000e0000 */
[----:B------:R-:W-:Y:S02]  /*1250*/  PRMT R2, RZ, 0x7610, R2 ;  /* 0x00007610ff027816 */ /* 0x000fe40000000002 */
[----:B---3--:R-:W-:Y:S02]  /*1260*/  R2UR UR6, R0 ;  /* 0x00000000000672ca */ /* 0x008fe400000e0000 */
[----:B------:R-:W-:-:S07]  /*1270*/  PRMT R0, RZ, 0x7610, R0 ;  /* 0x00007610ff007816 */ /* 0x000fce0000000000 */
[----:B------:R-:W-:-:S04]  /*1280*/  UIADD3 UR5, UPT, UPT, -UR4, URZ, URZ ;  /* 0x000000ff04057290 */ /* 0x000fc8000fffe1ff */
[----:B------:R-:W-:Y:S02]  /*1290*/  UIMAD UR5, UR7, UR5, UR20 ;  /* 0x00000005070572a4 */ /* 0x000fe4000f8e0214 */
[----:B------:R-:W-:-:S04]  /*12a0*/  UIADD3 UR4, UPT, UPT, -UR6, URZ, URZ ;  /* 0x000000ff06047290 */ /* 0x000fc8000fffe1ff */
[----:B------:R-:W-:Y:S01]  /*12b0*/  IMAD.U32 R176, RZ, RZ, UR5 ;  /* 0x00000005ffb07e24 */ /* 0x000fe2000f8e00ff */
[----:B------:R-:W-:-:S06]  /*12c0*/  UIMAD UR4, UR8, UR4, UR21 ;  /* 0x00000004080472a4 */ /* 0x000fcc000f8e0215 */
[----:B------:R-:W-:Y:S01]  /*12d0*/  IMAD.U32 R175, RZ, RZ, UR4 ;  /* 0x00000004ffaf7e24 */ /* 0x000fe2000f8e00ff */
[----:B--2---:R-:W-:Y:S06]  /*12e0*/  BRA.U UP4, `(.L_x_17) ;  /* 0x0000000104307547 */ /* 0x004fec000b800000 */
[----:B------:R-:W-:Y:S01]  /*12f0*/  R2UR UR5, R175 ;  /* 0x00000000af0572ca */ /* 0x000fe200000e0000 */
[----:B------:R-:W-:Y:S01]  /*1300*/  UMOV UR7, 0x3 ;  /* 0x0000000300077882 */ /* 0x000fe20000000000 */
[----:B------:R-:W-:-:S11]  /*1310*/  R2UR UR4, R176 ;  /* 0x00000000b00472ca */ /* 0x000fd600000e0000 */
[----:B------:R-:W-:-:S04]  /*1320*/  UISETP.NE.AND UP0, UPT, UR5, URZ, UPT ;  /* 0x000000ff0500728c */ /* 0x000fc8000bf05270 */
[----:B------:R-:W-:Y:S02]  /*1330*/  UISETP.LT.U32.OR UP0, UPT, UR4, 0x2, !UP0 ;  /* 0x000000020400788c */ /* 0x000fe4000c701470 */
[----:B------:R-:W-:Y:S02]  /*1340*/  ULOP3.LUT UR4, UR4, 0xfffffffe, URZ, 0xc0, !UPT ;  /* 0xfffffffe04047892 */ /* 0x000fe4000f8ec0ff */
[----:B------:R-:W-:Y:S02]  /*1350*/  USEL UR6, URZ, 0x1, !UP0 ;  /* 0x00000001ff067887 */ /* 0x000fe4000c000000 */
[----:B------:R-:W-:Y:S02]  /*1360*/  USEL UR5, URZ, 0x2, !UP0 ;  /* 0x00000002ff057887 */ /* 0x000fe4000c000000 */
[----:B------:R-:W-:Y:S02]  /*1370*/  USHF.L.U32 UR4, UR7, UR4, URZ ;  /* 0x0000000407047299 */ /* 0x000fe400080006ff */
[----:B------:R-:W-:-:S04]  /*1380*/  UIADD3 UR5, UPT, UPT, UR6, UR5, URZ ;  /* 0x0000000506057290 */ /* 0x000fc8000fffe0ff */
[----:B------:R-:W-:Y:S02]  /*1390*/  IMAD.U32 R0, RZ, RZ, UR4 ;  /* 0x00000004ff007e24 */ /* 0x000fe4000f8e00ff */
[----:B------:R-:W-:-:S07]  /*13a0*/  IMAD.U32 R2, RZ, RZ, UR5 ;  /* 0x00000005ff027e24 */ /* 0x000fce000f8e00ff */
.L_x_17:
[----:B------:R-:W1:Y:S01]  /*13b0*/  S2UR UR51, SR_CTAID.Z ;  /* 0x00000000003379c3 */ /* 0x000e620000002700 */
[----:B------:R-:W-:Y:S01]  /*13c0*/  UISETP.GE.AND UP0, UPT, UR19, 0x1, UPT ;  /* 0x000000011300788c */ /* 0x000fe2000bf06270 */
[----:B------:R-:W-:-:S08]  /*13d0*/  UMOV UR50, UR20 ;  /* 0x0000001400327c82 */ /* 0x000fd00008000000 */
[----:B------:R-:W-:Y:S05]  /*13e0*/  BRA.U !UP0, `(.L_x_18) ;  /* 0x0000000108d47547 */ /* 0x000fea000b800000 */
[----:B------:R-:W2:Y:S01]  /*13f0*/  LDCU.128 UR12, c[0x0][0xb10] ;  /* 0x00016200ff0c77ac */ /* 0x000ea20008000c00 */
[----:B------:R-:W3:Y:S01]  /*1400*/  LDCU UR22, c[0x0][0xb0c] ;  /* 0x00016180ff1677ac */ /* 0x000ee20008000800 */
[----:B------:R-:W4:Y:S01]  /*1410*/  LDCU UR6, c[0x0][0x370] ;  /* 0x00006e00ff0677ac */ /* 0x000f220008000800 */
[----:B------:R-:W1:Y:S01]  /*1420*/  LDCU UR7, c[0x0][0x374] ;  /* 0x00006e80ff0777ac */ /* 0x000e620008000800 */
[----:B------:R-:W1:Y:S01]  /*1430*/  LDCU UR23, c[0x0][0xb20] ;  /* 0x00016400ff1777ac */ /* 0x000e620008000800 */
[----:B--2---:R-:W-:Y:S02]  /*1440*/  UIMAD.WIDE.U32 UR4, UR20, UR12, URZ ;  /* 0x0000000c140472a5 */ /* 0x004fe4000f8e00ff */
[----:B---3--:R-:W-:Y:S01]  /*1450*/  UISETP.NE.AND UP0, UPT, UR22, 0x1, UPT ;  /* 0x000000011600788c */ /* 0x008fe2000bf05270 */
[----:B------:R-:W2:Y:S01]  /*1460*/  LDCU.64 UR8, c[0x0][0xb28] ;  /* 0x00016500ff0877ac */ /* 0x000ea20008000a00 */
[----:B----4-:R-:W-:-:S03]  /*1470*/  UIMAD.WIDE.U32 UR10, UR6, UR12, URZ ;  /* 0x0000000c060a72a5 */ /* 0x010fc6000f8e00ff */
[----:B------:R-:W-:Y:S01]  /*1480*/  UMOV UR4, UR5 ;  /* 0x0000000500047c82 */ /* 0x000fe20008000000 */
[----:B------:R-:W-:Y:S02]  /*1490*/  UISETP.NE.AND UP2, UPT, UR19, 0x1, UPT ;  /* 0x000000011300788c */ /* 0x000fe4000bf45270 */
[----:B------:R-:W-:Y:S01]  /*14a0*/  USHF.R.U32.HI UR4, URZ, UR13, UR4 ;  /* 0x0000000dff047299 */ /* 0x000fe20008011604 */
[----:B------:R-:W-:Y:S01]  /*14b0*/  UMOV UR10, UR11 ;  /* 0x0000000b000a7c82 */ /* 0x000fe20008000000 */
[----:B------:R-:W-:Y:S02]  /*14c0*/  UIMAD.WIDE.U32 UR16, UR21, UR15, URZ ;  /* 0x0000000f151072a5 */ /* 0x000fe4000f8e00ff */
[----:B------:R-:W-:Y:S02]  /*14d0*/  USEL UR5, UR20, UR4, !UP0 ;  /* 0x0000000414057287 */ /* 0x000fe4000c000000 */
[----:B------:R-:W-:Y:S02]  /*14e0*/  @UP0 USHF.R.U32.HI UR6, URZ, UR13, UR10 ;  /* 0x0000000dff060299 */ /* 0x000fe4000801160a */
[----:B------:R-:W-:-:S02]  /*14f0*/  UISETP.NE.AND UP0, UPT, UR14, 0x1, UPT ;  /* 0x000000010e00788c */ /* 0x000fc4000bf05270 */
[----:B-1----:R-:W-:Y:S02]  /*1500*/  UIMAD.WIDE.U32 UR10, UR7, UR15, URZ ;  /* 0x0000000f070a72a5 */ /* 0x002fe4000f8e00ff */
[----:B--2---:R-:W-:Y:S01]  /*1510*/  UIMAD.WIDE.U32 UR12, UR6, UR8, URZ ;  /* 0x00000008060c72a5 */ /* 0x004fe2000f8e00ff */
[----:B------:R-:W-:Y:S01]  /*1520*/  UMOV UR4, UR17 ;  /* 0x0000001100047c82 */ /* 0x000fe20008000000 */
[----:B------:R-:W-:-:S03]  /*1530*/  UIADD3 UR50, UPT, UPT, -UR5, URZ, URZ ;  /* 0x000000ff05327290 */ /* 0x000fc6000fffe1ff */
[----:B------:R-:W-:Y:S01]  /*1540*/  UMOV UR10, UR11 ;  /* 0x0000000b000a7c82 */ /* 0x000fe20008000000 */
[----:B------:R-:W-:Y:S02]  /*1550*/  USHF.R.U32.HI UR4, URZ, UR23, UR4 ;  /* 0x00000017ff047299 */ /* 0x000fe40008011604 */
[----:B------:R-:W-:Y:S01]  /*1560*/  @UP0 USHF.R.U32.HI UR7, URZ, UR23, UR10 ;  /* 0x00000017ff070299 */ /* 0x000fe2000801160a */
[----:B------:R-:W-:Y:S01]  /*1570*/  UMOV UR12, UR13 ;  /* 0x0000000d000c7c82 */ /* 0x000fe20008000000 */
[----:B------:R-:W-:Y:S02]  /*1580*/  USEL UR4, UR21, UR4, !UP0 ;  /* 0x0000000415047287 */ /* 0x000fe4000c000000 */
[----:B------:R-:W-:Y:S02]  /*1590*/  UIMAD.WIDE.U32 UR10, UR7, UR8, URZ ;  /* 0x00000008070a72a5 */ /* 0x000fe4000f8e00ff */
[----:B------:R-:W-:Y:S02]  /*15a0*/  @UP2 USHF.R.U32.HI UR6, URZ, UR9, UR12 ;  /* 0x00000009ff062299 */ /* 0x000fe4000801160c */
[----:B------:R-:W-:-:S02]  /*15b0*/  UIMAD.WIDE.U32 UR12, UR4, UR8, URZ ;  /* 0x00000008040c72a5 */ /* 0x000fc4000f8e00ff */
[----:B------:R-:W-:Y:S01]  /*15c0*/  UIMAD UR50, UR22, UR50, UR20 ;  /* 0x00000032163272a4 */ /* 0x000fe2000f8e0214 */
[----:B------:R-:W-:Y:S02]  /*15d0*/  UMOV UR10, UR11 ;  /* 0x0000000b000a7c82 */ /* 0x000fe40008000000 */
[----:B------:R-:W-:Y:S02]  /*15e0*/  @UP2 USHF.R.U32.HI UR7, URZ, UR9, UR10 ;  /* 0x00000009ff072299 */ /* 0x000fe4000801160a */
[----:B------:R-:W-:Y:S02]  /*15f0*/  UIMAD UR10, UR6, UR19, URZ ;  /* 0x00000013060a72a4 */ /* 0x000fe4000f8e02ff */
[----:B------:R-:W-:-:S04]  /*1600*/  UIMAD UR7, UR7, UR19, URZ ;  /* 0x00000013070772a4 */ /* 0x000fc8000f8e02ff */
[----:B------:R-:W-:-:S03]  /*1610*/  UISETP.GE.AND UP0, UPT, UR4, UR7, UPT ;  /* 0x000000070400728c */ /* 0x000fc6000bf06270 */
[----:B------:R-:W-:Y:S01]  /*1620*/  UMOV UR7, UR13 ;  /* 0x0000000d00077c82 */ /* 0x000fe20008000000 */
[----:B------:R-:W-:Y:S02]  /*1630*/  UISETP.GE.OR UP0, UPT, UR5, UR10, UP0 ;  /* 0x0000000a0500728c */ /* 0x000fe40008706670 */
[----:B------:R-:W-:Y:S02]  /*1640*/  UIMAD.WIDE.U32 UR10, UR5, UR8, URZ ;  /* 0x00000008050a72a5 */ /* 0x000fe4000f8e00ff */
[----:B------:R-:W-:Y:S02]  /*1650*/  USHF.R.U32.HI UR7, URZ, UR9, UR7 ;  /* 0x00000009ff077299 */ /* 0x000fe40008011607 */
[----:B------:R-:W-:Y:S02]  /*1660*/  UIADD3 UR10, UPT, UPT, -UR4, URZ, URZ ;  /* 0x000000ff040a7290 */ /* 0x000fe4000fffe1ff */
[----:B------:R-:W-:Y:S02]  /*1670*/  USEL UR7, UR4, UR7, !UP2 ;  /* 0x0000000704077287 */ /* 0x000fe4000d000000 */
[----:B------:R-:W-:Y:S01]  /*1680*/  UIMAD UR10, UR14, UR10, UR21 ;  /* 0x0000000a0e0a72a4 */ /* 0x000fe2000f8e0215 */
[----:B------:R-:W-:-:S02]  /*1690*/  @!UP0 UMOV UR8, UR11 ;  /* 0x0000000b00088c82 */ /* 0x000fc40008000000 */
[----:B------:R-:W-:Y:S02]  /*16a0*/  @!UP0 USHF.R.U32.HI UR8, URZ, UR9, UR8 ;  /* 0x00000009ff088299 */ /* 0x000fe40008011608 */
[----:B------:R-:W-:Y:S02]  /*16b0*/  UIADD3 UR9, UPT, UPT, -UR7, URZ, URZ ;  /* 0x000000ff07097290 */ /* 0x000fe4000fffe1ff */
[----:B------:R-:W-:Y:S02]  /*16c0*/  @!UP0 USEL UR8, UR5, UR8, !UP2 ;  /* 0x0000000805088287 */ /* 0x000fe4000d000000 */
[----:B------:R-:W-:Y:S02]  /*16d0*/  UIMAD UR9, UR19, UR9, UR4 ;  /* 0x00000009130972a4 */ /* 0x000fe4000f8e0204 */
[----:B------:R-:W-:Y:S02]  /*16e0*/  @!UP0 UIADD3 UR7, UPT, UPT, UR7, -UR8, URZ ;  /* 0x8000000807078290 */ /* 0x000fe4000fffe0ff */
[----:B------:R-:W-:-:S02]  /*16f0*/  @!UP0 UIMAD UR6, UR9, UR6, UR8 ;  /* 0x00000006090682a4 */ /* 0x000fc4000f8e0208 */
[----:B------:R-:W-:-:S04]  /*1700*/  @!UP0 UIMAD UR4, UR7, UR19, UR5 ;  /* 0x00000013070482a4 */ /* 0x000fc8000f8e0205 */
[----:B------:R-:W-:Y:S01]  /*1710*/  UIMAD UR21, UR4, UR14, UR10 ;  /* 0x0000000e041572a4 */ /* 0x000fe2000f8e020a */
[----:B------:R-:W-:Y:S02]  /*1720*/  @!UP0 UMOV UR5, UR6 ;  /* 0x0000000600058c82 */ /* 0x000fe40008000000 */
[----:B------:R-:W-:-:S12]  /*1730*/  UIMAD UR50, UR5, UR22, UR50 ;  /* 0x00000016053272a4 */ /* 0x000fd8000f8e0232 */
.L_x_18:
[----:B------:R-:W-:-:S09]  /*1740*/  UISETP.NE.AND UP0, UPT, UR24, 0x1, UPT ;  /* 0x000000011800788c */ /* 0x000fd2000bf05270 */
[----:B------:R-:W-:Y:S05]  /*1750*/  BRA.U UP0, `(.L_x_19) ;  /* 0x0000000100407547 */ /* 0x000fea000b800000 */
[----:B------:R-:W2:Y:S01]  /*1760*/  LDCU.128 UR8, c[0x0][0xb10] ;  /* 0x00016200ff0877ac */ /* 0x000ea20008000c00 */
[----:B------:R-:W3:Y:S01]  /*1770*/  LDCU UR12, c[0x0][0xb0c] ;  /* 0x00016180ff0c77ac */ /* 0x000ee20008000800 */
[----:B------:R-:W4:Y:S01]  /*1780*/  LDCU UR13, c[0x0][0xb20] ;  /* 0x00016400ff0d77ac */ /* 0x000f220008000800 */
[----:B--2---:R-:W-:Y:S02]  /*1790*/  UIMAD.WIDE.U32 UR4, UR50, UR8, URZ ;  /* 0x00000008320472a5 */ /* 0x004fe4000f8e00ff */
[----:B------:R-:W-:Y:S02]  /*17a0*/  UIMAD.WIDE.U32 UR6, UR21, UR11, URZ ;  /* 0x0000000b150672a5 */ /* 0x000fe4000f8e00ff */
[----:B---3--:R-:W-:Y:S02]  /*17b0*/  UISETP.NE.AND UP0, UPT, UR12, 0x1, UPT ;  /* 0x000000010c00788c */ /* 0x008fe4000bf05270 */
[----:B------:R-:W-:-:S03]  /*17c0*/  USHF.R.U32.HI UR5, URZ, UR9, UR5 ;  /* 0x00000009ff057299 */ /* 0x000fc60008011605 */
[----:B------:R-:W-:Y:S01]  /*17d0*/  UMOV UR4, UR7 ;  /* 0x0000000700047c82 */ /* 0x000fe20008000000 */
[----:B------:R-:W-:Y:S02]  /*17e0*/  USEL UR5, UR50, UR5, !UP0 ;  /* 0x0000000532057287 */ /* 0x000fe4000c000000 */
[----:B------:R-:W-:Y:S02]  /*17f0*/  UISETP.NE.AND UP0, UPT, UR10, 0x1, UPT ;  /* 0x000000010a00788c */ /* 0x000fe4000bf05270 */
[----:B----4-:R-:W-:-:S04]  /*1800*/  USHF.R.U32.HI UR4, URZ, UR13, UR4 ;  /* 0x0000000dff047299 */ /* 0x010fc80008011604 */
[----:B------:R-:W-:-:S04]  /*1810*/  USEL UR4, UR21, UR4, !UP0 ;  /* 0x0000000415047287 */ /* 0x000fc8000c000000 */
[----:B------:R-:W-:Y:S02]  /*1820*/  UIADD3 UR6, UPT, UPT, -UR4, UR5, URZ ;  /* 0x0000000504067290 */ /* 0x000fe4000fffe1ff */
[----:B------:R-:W-:Y:S02]  /*1830*/  UIADD3 UR4, UPT, UPT, UR4, -UR5, URZ ;  /* 0x8000000504047290 */ /* 0x000fe4000fffe0ff */
[----:B------:R-:W-:Y:S02]  /*1840*/  UIMAD UR21, UR6, UR10, UR21 ;  /* 0x0000000a061572a4 */ /* 0x000fe4000f8e0215 */
[----:B------:R-:W-:-:S12]  /*1850*/  UIMAD UR50, UR4, UR12, UR50 ;  /* 0x0000000c043272a4 */ /* 0x000fd8000f8e0232 */
.L_x_19:
[----:B------:R-:W-:Y:S05]  /*1860*/  BRA.U !UP6, `(.L_x_20) ;  /* 0x000000010e0c7547 */ /* 0x000fea000b800000 */
[----:B------:R-:W-:Y:S01]  /*1870*/  UCGABAR_WAIT ;  /* 0x0000000000007dc7 */ /* 0x000fe20008000000 */
[----:B------:R-:W-:Y:S01]  /*1880*/  CCTL.IVALL ;  /* 0x00000000ff00798f */ /* 0x000fe20002000000 */
[----:B------:R-:W-:Y:S05]  /*1890*/  BRA `(.L_x_21) ;  /* 0x0000000000047947 */ /* 0x000fea0003800000 */
.L_x_20:
[----:B------:R-:W-:Y:S06]  /*18a0*/  BAR.SYNC.DEFER_BLOCKING 0x0 ;  /* 0x0000000000007b1d */ /* 0x000fec0000010000 */
.L_x_21:
[----:B------:R-:W-:Y:S05]  /*18b0*/  BRA.U UP5, `(.L_x_22) ;  /* 0x0000002905447547 */ /* 0x000fea000b800000 */
[----:B------:R-:W2:Y:S01]  /*18c0*/  LDCU UR5, c[0x0][0x388] ;  /* 0x00007100ff0577ac */ /* 0x000ea20008000800 */
[----:B------:R-:W-:Y:S01]  /*18d0*/  PLOP3.LUT P1, PT, PT, PT, UP3, 0x80, 0x8 ;  /* 0x000000000008781c */ /* 0x000fe20003f2f038 */
[----:B------:R-:W-:Y:S01]  /*18e0*/  IMAD.MOV.U32 R2, RZ, RZ, RZ ;  /* 0x000000ffff027224 */ /* 0x000fe200078e00ff */
[----:B------:R-:W-:Y:S01]  /*18f0*/  ISETP.EQ.OR P2, PT, R3, RZ, P3 ;  /* 0x000000ff0300720c */ /* 0x000fe20001f42670 */
[----:B------:R-:W3:Y:S01]  /*1900*/  LDCU UR6, c[0x0][0x38c] ;  /* 0x00007180ff0677ac */ /* 0x000ee20008000800 */
[----:B------:R-:W-:Y:S01]  /*1910*/  PLOP3.LUT P1, PT, P1, PT, PT, 0x8, 0x80 ;  /* 0x000000000080781c */ /* 0x000fe20000f2e170 */
[----:B------:R-:W4:Y:S01]  /*1920*/  LDCU UR48, c[0x0][0x390] ;  /* 0x00007200ff3077ac */ /* 0x000f220008000800 */
[----:B------:R-:W-:Y:S01]  /*1930*/  UISETP.NE.AND UP1, UPT, UR18, URZ, UPT ;  /* 0x000000ff1200728c */ /* 0x000fe2000bf25270 */
[----:B------:R-:W1:Y:S01]  /*1940*/  LDCU UR47, c[0x0][0x370] ;  /* 0x00006e00ff2f77ac */ /* 0x000e620008000800 */
[----:B--2---:R-:W-:Y:S02]  /*1950*/  UIADD3 UR5, UPT, UPT, UR5, 0x1f, URZ ;  /* 0x0000001f05057890 */ /* 0x004fe4000fffe0ff */
[----:B------:R-:W-:-:S02]  /*1960*/  USEL UR33, UR49, 0x2, UP1 ;  /* 0x0000000231217887 */ /* 0x000fc40008800000 */
[----:B------:R-:W-:Y:S01]  /*1970*/  USHF.R.S32.HI UR4, URZ, 0x1f, UR5 ;  /* 0x0000001fff047899 */ /* 0x000fe20008011405 */
[----:B------:R-:W2:Y:S03]  /*1980*/  LDCU.64 UR36, c[0x0][0x348] ;  /* 0x00006900ff2477ac */ /* 0x000ea60008000a00 */
[----:B------:R-:W-:Y:S02]  /*1990*/  ULEA.HI UR4, UR4, UR5, URZ, 0x5 ;  /* 0x0000000504047291 */ /* 0x000fe4000f8f28ff */
[----:B------:R-:W-:Y:S02]  /*19a0*/  USHF.L.U32 UR5, UR20, 0x6, URZ ;  /* 0x0000000614057899 */ /* 0x000fe400080006ff */
[----:B------:R-:W-:Y:S02]  /*19b0*/  USHF.R.S32.HI UR4, URZ, 0x5, UR4 ;  /* 0x00000005ff047899 */ /* 0x000fe40008011404 */
[----:B-1----:R-:W-:-:S02]  /*19c0*/  ULOP3.LUT UR51, UR5, 0x40, URZ, 0xc0, !UPT ;  /* 0x0000004005337892 */ /* 0x002fc4000f8ec0ff */
[----:B---3--:R-:W-:Y:S02]  /*19d0*/  UIMAD UR4, UR4, UR6, URZ ;  /* 0x00000006040472a4 */ /* 0x008fe4000f8e02ff */
[----:B------:R-:W-:Y:S02]  /*19e0*/  USHF.L.U32 UR52, UR20, 0x7, URZ ;  /* 0x0000000714347899 */ /* 0x000fe400080006ff */
[----:B----4-:R-:W-:Y:S01]  /*19f0*/  UIMAD UR48, UR4, UR48, URZ ;  /* 0x00000030043072a4 */ /* 0x010fe2000f8e02ff */
[----:B------:R-:W1:Y:S03]  /*1a00*/  LDCU UR46, c[0x0][0x374] ;  /* 0x00006e80ff2e77ac */ /* 0x000e660008000800 */
[----:B------:R-:W-:Y:S02]  /*1a10*/  UISETP.NE.AND UP2, UPT, UR48, URZ, UPT ;  /* 0x000000ff3000728c */ /* 0x000fe4000bf45270 */
[----:B------:R-:W-:Y:S01]  /*1a20*/  UISETP.LT.U32.AND UP0, UPT, UR48, 0x20, UPT ;  /* 0x000000203000788c */ /* 0x000fe2000bf01070 */
[----:B------:R-:W-:Y:S01]  /*1a30*/  UMOV UR23, 0x1 ;  /* 0x0000000100177882 */ /* 0x000fe20000000000 */
[----:B------:R-:W-:-:S02]  /*1a40*/  UMOV UR26, URZ ;  /* 0x000000ff001a7c82 */ /* 0x000fc40008000000 */
[----:B------:R-:W-:Y:S01]  /*1a50*/  USEL UR4, UR48, 0x20, UP0 ;  /* 0x0000002030047887 */ /* 0x000fe20008000000 */
[----:B------:R-:W-:Y:S01]  /*1a60*/  UMOV UR27, URZ ;  /* 0x000000ff001b7c82 */ /* 0x000fe20008000000 */
[----:B------:R-:W-:Y:S02]  /*1a70*/  UMOV UR34, URZ ;  /* 0x000000ff00227c82 */ /* 0x000fe40008000000 */
[----:B------:R-:W-:Y:S02]  /*1a80*/  UIADD3 UR5, UPT, UPT, UR4, -0x1, URZ ;  /* 0xffffffff04057890 */ /* 0x000fe4000fffe0ff */
[----:B------:R-:W-:Y:S02]  /*1a90*/  @!UP2 UIADD3 UR5, UPT, UPT, UR4, URZ, URZ ;  /* 0x000000ff0405a290 */ /* 0x000fe4000fffe0ff */
[----:B------:R-:W-:Y:S02]  /*1aa0*/  UIADD3 UR45, UPT, UPT, UR48, -UR4, URZ ;  /* 0x80000004302d7290 */ /* 0x000fe4000fffe0ff */
[----:B-12---:R-:W-:-:S12]  /*1ab0*/  UIADD3 UR49, UPT, UPT, UR5, 0x1, URZ ;  /* 0x0000000105317890 */ /* 0x006fd8000fffe0ff */
.L_x_40:
[----:B------:R-:W1:Y:S01]  /*1ac0*/  S2UR UR25, SR_CgaCtaId ;  /* 0x00000000001979c3 */ /* 0x000e620000008800 */
[----:B------:R-:W-:Y:S01]  /*1ad0*/  UMOV UR4, 0x400 ;  /* 0x0000040000047882 */ /* 0x000fe20000000000 */
[----:B------:R-:W-:Y:S01]  /*1ae0*/  MOV R0, UR23 ;  /* 0x0000001700007c02 */ /* 0x000fe20008000f00 */
[----:B------:R-:W-:Y:S02]  /*1af0*/  UISETP.NE.AND UP0, UPT, UR48, URZ, UPT ;  /* 0x000000ff3000728c */ /* 0x000fe4000bf05270 */
[----:B------:R-:W-:Y:S01]  /*1b00*/  ULEA UR19, UR21, UR51, 0x7 ;  /* 0x0000003315137291 */ /* 0x000fe2000f8e38ff */
[----:B------:R-:W-:Y:S01]  /*1b10*/  SHF.L.U32 R0, R0, 0x1f, RZ ;  /* 0x0000001f00007819 */ /* 0x000fe200000006ff */
[----:B------:R-:W-:Y:S01]  /*1b20*/  UMOV UR24, URZ ;  /* 0x000000ff00187c82 */ /* 0x000fe20008000000 */
[----:B------:R-:W-:Y:S01]  /*1b30*/  UMOV UR21, URZ ;  /* 0x000000ff00157c82 */ /* 0x000fe20008000000 */
[----:B------:R-:W-:Y:S01]  /*1b40*/  UMOV UR20, URZ ;  /* 0x000000ff00147c82 */ /* 0x000fe20008000000 */
[----:B-1----:R-:W-:-:S04]  /*1b50*/  ULEA UR25, UR25, UR4, 0x18 ;  /* 0x0000000419197291 */ /* 0x002fc8000f8ec0ff */
[----:B------:R-:W-:-:S09]  /*1b60*/  ULEA UR4, UR26, UR25, 0x3 ;  /* 0x000000191a047291 */ /* 0x000fd2000f8e18ff */
[----:B------:R1:W2:Y:S01]  /*1b70*/  SYNCS.PHASECHK.TRANS64.TRYWAIT P0, [UR4+0x100], R0 ;  /* 0x00010000ff0075a7 */ /* 0x0002a20008001104 */
[----:B------:R-:W-:-:S04]  /*1b80*/  ULEA.HI UR4, UR50, UR50, URZ, 0x1 ;  /* 0x0000003232047291 */ /* 0x000fc8000f8f08ff */
[----:B------:R-:W-:-:S04]  /*1b90*/  USHF.L.U32 UR4, UR4, 0x7, URZ ;  /* 0x0000000704047899 */ /* 0x000fc800080006ff */
[----:B------:R-:W-:-:S04]  /*1ba0*/  ULOP3.LUT UR4, UR4, 0xffffff00, URZ, 0xc0, !UPT ;  /* 0xffffff0004047892 */ /* 0x000fc8000f8ec0ff */
[----:B------:R-:W-:Y:S01]  /*1bb0*/  ULOP3.LUT UR35, UR4, 0x80, UR52, 0xf8, !UPT ;  /* 0x0000008004237892 */ /* 0x000fe2000f8ef834 */
[----:B------:R-:W-:Y:S11]  /*1bc0*/  BRA.U !UP0, `(.L_x_23) ;  /* 0x0000000508607547 */ /* 0x000ff6000b800000 */
[----:B------:R-:W3:Y:S01]  /*1bd0*/  LDCU.128 UR8, c[0x0][0x480] ;  /* 0x00009000ff0877ac */ /* 0x000ee20008000c00 */
[----:B------:R-:W4:Y:S01]  /*1be0*/  LDCU.64 UR12, c[0x0][0x490] ;  /* 0x00009200ff0c77ac */ /* 0x000f220008000a00 */
[----:B------:R-:W1:Y:S01]  /*1bf0*/  LDCU.64 UR20, c[0x0][0x4b0] ;  /* 0x00009600ff1477ac */ /* 0x000e620008000a00 */
[----:B------:R-:W1:Y:S01]  /*1c00*/  LDCU.64 UR16, c[0x0][0x4d0] ;  /* 0x00009a00ff1077ac */ /* 0x000e620008000a00 */
[----:B------:R-:W1:Y:S01]  /*1c10*/  LDCU UR43, c[0x0][0x390] ;  /* 0x00007200ff2b77ac */ /* 0x000e620008000800 */
[----:B---3--:R-:W-:Y:S02]  /*1c20*/  UIMAD.WIDE.U32 UR4, UR35, UR9, URZ ;  /* 0x00000009230472a5 */ /* 0x008fe4000f8e00ff */
[----:B------:R-:W-:Y:S01]  /*1c30*/  UISETP.NE.AND UP0, UPT, UR8, 0x1, UPT ;  /* 0x000000010800788c */ /* 0x000fe2000bf05270 */
[----:B------:R-:W3:Y:S04]  /*1c40*/  LDCU UR44, c[0x0][0x38c] ;  /* 0x00007180ff2c77ac */ /* 0x000ee80008000800 */
[----:B------:R-:W-:Y:S01]  /*1c50*/  UMOV UR4, UR5 ;  /* 0x0000000500047c82 */ /* 0x000fe20008000000 */
[----:B------:R-:W1:Y:S01]  /*1c60*/  LDCU.64 UR14, c[0x0][0x4b8] ;  /* 0x00009700ff0e77ac */ /* 0x000e620008000a00 */
[----:B------:R-:W-:-:S02]  /*1c70*/  USHF.R.U32.HI UR6, URZ, UR10, UR4 ;  /* 0x0000000aff067299 */ /* 0x000fc40008011604 */
[----:B------:R-:W-:Y:S02]  /*1c80*/  UIADD3 UR34, UPT, UPT, UR49, UR27, URZ ;  /* 0x0000001b31227290 */ /* 0x000fe4000fffe0ff */
[----:B------:R-:W-:Y:S02]  /*1c90*/  USEL UR6, UR35, UR6, !UP0 ;  /* 0x0000000623067287 */ /* 0x000fe4000c000000 */
[----:B------:R-:W-:Y:S02]  /*1ca0*/  UISETP.NE.AND UP0, UPT, UR11, 0x1, UPT ;  /* 0x000000010b00788c */ /* 0x000fe4000bf05270 */
[----:B----4-:R-:W-:Y:S02]  /*1cb0*/  UIMAD.WIDE.U32 UR4, UR6, UR12, URZ ;  /* 0x0000000c060472a5 */ /* 0x010fe4000f8e00ff */
[----:B------:R-:W-:Y:S01]  /*1cc0*/  UIADD3 UR7, UPT, UPT, -UR6, URZ, URZ ;  /* 0x000000ff06077290 */ /* 0x000fe2000fffe1ff */
[----:B------:R-:W-:-:S03]  /*1cd0*/  UMOV UR24, URZ ;  /* 0x000000ff00187c82 */ /* 0x000fc60008000000 */
[----:B------:R-:W-:Y:S01]  /*1ce0*/  UIMAD UR7, UR8, UR7, UR35 ;  /* 0x00000007080772a4 */ /* 0x000fe2000f8e0223 */
[----:B------:R-:W-:Y:S02]  /*1cf0*/  UMOV UR4, UR5 ;  /* 0x0000000500047c82 */ /* 0x000fe40008000000 */
[----:B------:R-:W-:Y:S02]  /*1d00*/  USHF.R.U32.HI UR13, URZ, UR13, UR4 ;  /* 0x0000000dff0d7299 */ /* 0x000fe40008011604 */
[----:B------:R-:W4:Y:S02]  /*1d10*/  LDCU.64 UR4, c[0x0][0x4d8] ;  /* 0x00009b00ff0477ac */ /* 0x000f240008000a00 */
[----:B------:R-:W-:-:S04]  /*1d20*/  USEL UR13, UR6, UR13, !UP0 ;  /* 0x0000000d060d7287 */ /* 0x000fc8000c000000 */
[----:B------:R-:W-:-:S04]  /*1d30*/  UIADD3 UR12, UPT, UPT, -UR13, URZ, URZ ;  /* 0x000000ff0d0c7290 */ /* 0x000fc8000fffe1ff */
[----:B------:R-:W-:Y:S02]  /*1d40*/  UIMAD UR12, UR11, UR12, UR6 ;  /* 0x0000000c0b0c72a4 */ /* 0x000fe4000f8e0206 */
[----:B-1----:R-:W-:Y:S02]  /*1d50*/  UIMAD UR11, UR7, UR20, UR16 ;  /* 0x00000014070b72a4 */ /* 0x002fe4000f8e0210 */
[----:B------:R-:W-:Y:S01]  /*1d60*/  UIMAD UR12, UR12, UR21, UR17 ;  /* 0x000000150c0c72a4 */ /* 0x000fe2000f8e0211 */
[----:B------:R-:W-:Y:S01]  /*1d70*/  UMOV UR6, UR26 ;  /* 0x0000001a00067c82 */ /* 0x000fe20008000000 */
[----:B------:R-:W-:Y:S01]  /*1d80*/  UMOV UR20, URZ ;  /* 0x000000ff00147c82 */ /* 0x000fe20008000000 */
[----:B---3--:R-:W-:-:S09]  /*1d90*/  UMOV UR21, URZ ;  /* 0x000000ff00157c82 */ /* 0x008fd20008000000 */
.L_x_29:
[----:B------:R-:W-:Y:S01]  /*1da0*/  @!P3 MOV R3, 0x3000 ;  /* 0x000030000003b802 */ /* 0x000fe20000000f00 */
[----:B------:R-:W-:Y:S01]  /*1db0*/  ULEA UR9, UR6, UR25, 0x3 ;  /* 0x0000001906097291 */ /* 0x000fe2000f8e18ff */
[----:B-12---:R-:W-:Y:S11]  /*1dc0*/  @P0 BRA `(.L_x_24) ;  /* 0x0000000000100947 */ /* 0x006ff60003800000 */
[----:B------:R-:W-:Y:S04]  /*1dd0*/  MOV R0, UR23 ;  /* 0x0000001700007c02 */ /* 0x000fe80008000f00 */
[----:B------:R-:W-:Y:S04]  /*1de0*/  SHF.L.U32 R5, R0, 0x1f, RZ ;  /* 0x0000001f00057819 */ /* 0x000fe800000006ff */
[----:B------:R-:W1:Y:S02]  /*1df0*/  SYNCS.PHASECHK.TRANS64.TRYWAIT P0, [UR9+0x100], R5 ;  /* 0x00010005ff0075a7 */ /* 0x000e640008001109 */
[----:B-1----:R-:W-:Y:S05]  /*1e00*/  @!P0 BRA `(.L_x_25) ;  /* 0x0000008400908947 */ /* 0x002fea0003800000 */
.L_x_24:
[----:B------:R2:W-:Y:S01]  /*1e10*/  @!P3 SYNCS.ARRIVE.TRANS64 RZ, [UR9], R3 ;  /* 0x00000003ffffb9a7 */ /* 0x0005e20008000009 */
[----:B------:R-:W-:Y:S04]  /*1e20*/  ULOP3.LUT UR7, UR33, 0x2, URZ, 0xfc, !UPT ;  /* 0x0000000221077892 */ /* 0x000fe8000f8efcff */
[----:B------:R-:W-:Y:S09]  /*1e30*/  UISETP.NE.AND UP0, UPT, UR7, 0x2, UPT ;  /* 0x000000020700788c */ /* 0x000ff2000bf05270 */
[----:B------:R-:W-:Y:S05]  /*1e40*/  BRA.U UP0, `(.L_x_26) ;  /* 0x0000000100047547 */ /* 0x000fea000b800000 */
[----:B----4-:R-:W-:Y:S05]  /*1e50*/  BPT.TRAP 0x1 ;  /* 0x000000040000795c */ /* 0x010fea0000300000 */
.L_x_26:
[----:B------:R-:W-:Y:S04]  /*1e60*/  BSSY.RECONVERGENT B0, `(.L_x_27) ;  /* 0x0000003000007945 */ /* 0x000fe80003800200 */
[----:B------:R-:W-:Y:S05]  /*1e70*/  @P2 BRA `(.L_x_28) ;  /* 0x0000000000042947 */ /* 0x000fea0003800000 */
[----:B----4-:R-:W-:Y:S05]  /*1e80*/  BPT.TRAP 0x1 ;  /* 0x000000040000795c */ /* 0x010fea0000300000 */
.L_x_28:
[----:B----4-:R-:W-:Y:S05]  /*1e90*/  BSYNC.RECONVERGENT B0 ;  /* 0x0000000000007941 */ /* 0x010fea0003800200 */
.L_x_27:
[----:B------:R-:W-:Y:S02]  /*1ea0*/  UIADD3 UR7, UPT, UPT, UR6, 0x1, URZ ;  /* 0x0000000106077890 */ /* 0x000fe4000fffe0ff */
[----:B------:R-:W-:Y:S02]  /*1eb0*/  ULEA UR16, UR6, UR25, 0xb ;  /* 0x0000001906107291 */ /* 0x000fe4000f8e58ff */
[----:B------:R-:W-:Y:S02]  /*1ec0*/  UISETP.NE.AND UP0, UPT, UR7, 0x20, UPT ;  /* 0x000000200700788c */ /* 0x000fe4000bf05270 */
[----:B------:R-:W-:Y:S02]  /*1ed0*/  UIADD3 UR30, UP1, UPT, UR36, 0x80, URZ ;  /* 0x00000080241e7890 */ /* 0x000fe4000ff3e0ff */
[----:B------:R-:W-:Y:S02]  /*1ee0*/  USEL UR8, URZ, 0x1, UP0 ;  /* 0x00000001ff087887 */ /* 0x000fe40008000000 */
[----:B------:R-:W-:Y:S02]  /*1ef0*/  USEL UR26, UR7, URZ, UP0 ;  /* 0x000000ff071a7287 */ /* 0x000fe40008000000 */
[----:B------:R-:W-:Y:S02]  /*1f00*/  ULOP3.LUT UR23, UR23, UR8, URZ, 0x3c, !UPT ;  /* 0x0000000817177292 */ /* 0x000fe4000f8e3cff */
[----:B------:R-:W-:Y:S02]  /*1f10*/  ULEA UR7, UR26, UR25, 0x3 ;  /* 0x000000191a077291 */ /* 0x000fe4000f8e18ff */
[----:B------:R-:W-:Y:S02]  /*1f20*/  ULEA UR8, UR6, UR25, 0xc ;  /* 0x0000001906087291 */ /* 0x000fe4000f8e60ff */
[----:B------:R-:W-:Y:S01]  /*1f30*/  ULOP3.LUT UR9, UR9, 0xfefffff8, URZ, 0xc0, !UPT ;  /* 0xfefffff809097892 */ /* 0x000fe2000f8ec0ff */
[----:B-1----:R-:W-:Y:S01]  /*1f40*/  MOV R0, UR23 ;  /* 0x0000001700007c02 */ /* 0x002fe20008000f00 */
[----:B------:R-:W-:Y:S02]  /*1f50*/  USHF.L.U32 UR10, UR24, 0x5, URZ ;  /* 0x00000005180a7899 */ /* 0x000fe400080006ff */
[----:B------:R-:W-:Y:S01]  /*1f60*/  UIADD3.X UR31, UPT, UPT, URZ, UR37, URZ, UP1, !UPT ;  /* 0x00000025ff1f7290 */ /* 0x000fe20008ffe4ff */
[----:B--2---:R-:W-:Y:S01]  /*1f70*/  SHF.L.U32 R3, R0, 0x1f, RZ ;  /* 0x0000001f00037819 */ /* 0x004fe200000006ff */
[----:B------:R-:W-:Y:S02]  /*1f80*/  UIADD3 UR8, UPT, UPT, UR8, 0x8600, URZ ;  /* 0x0000860008087890 */ /* 0x000fe4000fffe0ff */
[----:B------:R-:W-:Y:S01]  /*1f90*/  UIADD3 UR28, UP0, UPT, UR36, 0x180, URZ ;  /* 0x00000180241c7890 */ /* 0x000fe2000ff1e0ff */
[----:B------:R3:W1:Y:S01]  /*1fa0*/  SYNCS.PHASECHK.TRANS64.TRYWAIT P0, [UR7+0x100], R3 ;  /* 0x00010003ff0075a7 */ /* 0x0006620008001107 */
[----:B------:R-:W-:Y:S02]  /*1fb0*/  UIMAD UR7, UR20, UR14, UR4 ;  /* 0x0000000e140772a4 */ /* 0x000fe4000f8e0204 */
[----:B------:R-:W-:Y:S02]  /*1fc0*/  UIMAD UR6, UR21, UR15, UR5 ;  /* 0x0000000f150672a4 */ /* 0x000fe4000f8e0205 */
[----:B------:R-:W-:Y:S02]  /*1fd0*/  UIADD3.X UR29, UPT, UPT, URZ, UR37, URZ, UP0, !UPT ;  /* 0x00000025ff1d7290 */ /* 0x000fe400087fe4ff */
[----:B------:R-:W-:Y:S02]  /*1fe0*/  UPRMT UR6, UR7, 0x40, UR6 ;  /* 0x0000004007067896 */ /* 0x000fe40008000006 */
[----:B------:R-:W-:Y:S02]  /*1ff0*/  UIADD3 UR16, UPT, UPT, UR16, 0x28600, URZ ;  /* 0x0002860010107890 */ /* 0x000fe4000fffe0ff */
[----:B------:R-:W-:Y:S02]  /*2000*/  UPRMT UR6, UR6, 0x5410, URZ ;  /* 0x0000541006067896 */ /* 0x000fe400080000ff */
[----:B------:R-:W-:Y:S02]  /*2010*/  UIADD3 UR32, UPT, UPT, UR20, 0x1, URZ ;  /* 0x0000000114207890 */ /* 0x000fe4000fffe0ff */
[----:B------:R-:W-:Y:S02]  /*2020*/  UIADD3 UR22, UPT, UPT, UR21, 0x1, URZ ;  /* 0x0000000115167890 */ /* 0x000fe4000fffe0ff */
[----:B------:R-:W-:Y:S02]  /*2030*/  UISETP.NE.AND UP2, UPT, UR32, UR44, UPT ;  /* 0x0000002c2000728c */ /* 0x000fe4000bf45270 */
[----:B------:R-:W-:Y:S02]  /*2040*/  UIADD3 UR27, UPT, UPT, UR27, 0x1, URZ ;  /* 0x000000011b1b7890 */ /* 0x000fe4000fffe0ff */
[----:B------:R-:W-:Y:S01]  /*2050*/  UIADD3 UR7, UPT, UPT, UR24, 0x1, URZ ;  /* 0x0000000118077890 */ /* 0x000fe2000fffe0ff */
[----:B------:R-:W-:Y:S01]  /*2060*/  UMOV UR40, 0x0 ;  /* 0x0000000000287882 */ /* 0x000fe20000000000 */
[----:B------:R-:W-:Y:S01]  /*2070*/  UMOV UR41, 0x10000000 ;  /* 0x1000000000297882 */ /* 0x000fe20000000000 */
[----:B------:R-:W-:Y:S01]  /*2080*/  UMOV UR17, UR9 ;  /* 0x0000000900117c82 */ /* 0x000fe20008000000 */
[----:B------:R2:W-:Y:S01]  /*2090*/  UTMALDG.4D.IM2COL.2CTA [UR8], [UR30], UR6, desc[UR40] ;  /* 0x000028081e0073b4 */ /* 0x0005e20008259006 */
[----:B------:R-:W-:Y:S02]  /*20a0*/  UMOV UR18, UR10 ;  /* 0x0000000a00127c82 */ /* 0x000fe40008000000 */
[----:B------:R-:W-:Y:S04]  /*20b0*/  @UP2 UIADD3 UR22, UPT, UPT, UR21, URZ, URZ ;  /* 0x000000ff15162290 */ /* 0x000fe8000fffe0ff */
[----:B------:R-:W-:Y:S01]  /*20c0*/  UISETP.NE.AND UP0, UPT, UR22, UR43, UPT ;  /* 0x0000002b1600728c */ /* 0x000fe2000bf05270 */
[----:B------:R4:W-:Y:S10]  /*20d0*/  UTMALDG.4D.2CTA [UR16], [UR28], desc[UR40] ;  /* 0x000028101c0075b4 */ /* 0x0009f40008219000 */
[----:B------:R-:W-:Y:S07]  /*20e0*/  @UP0 UIADD3 UR7, UPT, UPT, UR24, URZ, URZ ;  /* 0x000000ff18070290 */ /* 0x000fee000fffe0ff */
[----:B------:R-:W-:Y:S01]  /*20f0*/  UMOV UR24, UR7 ;  /* 0x0000000700187c82 */ /* 0x000fe20008000000 */
[----:B--2---:R-:W-:Y:S01]  /*2100*/  UMOV UR6, UR26 ;  /* 0x0000001a00067c82 */ /* 0x004fe20008000000 */
[----:B----4-:R-:W-:Y:S02]  /*2110*/  USEL UR21, UR22, URZ, UP0 ;  /* 0x000000ff16157287 */ /* 0x010fe40008000000 */
[----:B------:R-:W-:Y:S02]  /*2120*/  UISETP.NE.AND UP0, UPT, UR27, UR34, UPT ;  /* 0x000000221b00728c */ /* 0x000fe4000bf05270 */
[----:B------:R-:W-:Y:S07]  /*2130*/  USEL UR20, UR32, URZ, UP2 ;  /* 0x000000ff20147287 */ /* 0x000fee0009000000 */
[----:B---3--:R-:W-:Y:S05]  /*2140*/  BRA.U UP0, `(.L_x_29) ;  /* 0xfffffffd00147547 */ /* 0x008fea000b83ffff */
.L_x_23:
[----:B------:R-:W-:Y:S01]  /*2150*/  ULEA UR4, UR26, UR25, 0x3 ;  /* 0x000000191a047291 */ /* 0x000fe2000f8e18ff */
[----:B-1----:R-:W-:Y:S01]  /*2160*/  MOV R0, UR23 ;  /* 0x0000001700007c02 */ /* 0x002fe20008000f00 */
[----:B------:R-:W-:Y:S01]  /*2170*/  @!P1 SYNCS.ARRIVE.TRANS64.A1T0 RZ, [UR25+0x228], RZ ;  /* 0x000228ffffff99a7 */ /* 0x000fe20008100019 */
[----:B------:R-:W-:Y:S02]  /*2180*/  UISETP.GE.AND UP0, UPT, UR45, 0x1, UPT ;  /* 0x000000012d00788c */ /* 0x000fe4000bf06270 */
[----:B------:R-:W-:-:S04]  /*2190*/  SHF.L.U32 R0, R0, 0x1f, RZ ;  /* 0x0000001f00007819 */ /* 0x000fc800000006ff */
[----:B--2---:R1:W2:Y:S03]  /*21a0*/  SYNCS.PHASECHK.TRANS64.TRYWAIT P0, [UR4+0x100], R0 ;  /* 0x00010000ff0075a7 */ /* 0x0042a60008001104 */
[----:B------:R-:W-:Y:S05]  /*21b0*/  BRA.U !UP0, `(.L_x_30) ;  /* 0x00000005085c7547 */ /* 0x000fea000b800000 */
        /* <DEDUP_REMOVED lines=16> */
[----:B------:R-:W-:-:S03]  /*22c0*/  UMOV UR32, UR45 ;  /* 0x0000002d00207c82 */ /* 0x000fc60008000000 */
        /* <DEDUP_REMOVED lines=9> */
[----:B---3--:R-:W-:-:S11]  /*2360*/  UMOV UR6, UR26 ;  /* 0x0000001a00067c82 */ /* 0x008fd60008000000 */
.L_x_36:
[----:B------:R-:W-:Y:S01]  /*2370*/  @!P3 MOV R3, 0x3000 ;  /* 0x000030000003b802 */ /* 0x000fe20000000f00 */
[----:B------:R-:W-:Y:S01]  /*2380*/  ULEA UR9, UR6, UR25, 0x3 ;  /* 0x0000001906097291 */ /* 0x000fe2000f8e18ff */
[----:B-12---:R-:W-:Y:S11]  /*2390*/  @P0 BRA `(.L_x_31) ;  /* 0x0000000000100947 */ /* 0x006ff60003800000 */
[----:B------:R-:W-:Y:S04]  /*23a0*/  MOV R0, UR23 ;  /* 0x0000001700007c02 */ /* 0x000fe80008000f00 */
[----:B------:R-:W-:Y:S04]  /*23b0*/  SHF.L.U32 R5, R0, 0x1f, RZ ;  /* 0x0000001f00057819 */ /* 0x000fe800000006ff */
[----:B------:R-:W1:Y:S02]  /*23c0*/  SYNCS.PHASECHK.TRANS64.TRYWAIT P0, [UR9+0x100], R5 ;  /* 0x00010005ff0075a7 */ /* 0x000e640008001109 */
[----:B-1----:R-:W-:Y:S05]  /*23d0*/  @!P0 BRA `(.L_x_32) ;  /* 0x0000008000348947 */ /* 0x002fea0003800000 */
.L_x_31:
[----:B------:R2:W-:Y:S01]  /*23e0*/  @!P3 SYNCS.ARRIVE.TRANS64 RZ, [UR9], R3 ;  /* 0x00000003ffffb9a7 */ /* 0x0005e20008000009 */
[----:B------:R-:W-:Y:S04]  /*23f0*/  ULOP3.LUT UR7, UR33, 0x2, URZ, 0xfc, !UPT ;  /* 0x0000000221077892 */ /* 0x000fe8000f8efcff */
[----:B------:R-:W-:Y:S09]  /*2400*/  UISETP.NE.AND UP0, UPT, UR7, 0x2, UPT ;  /* 0x000000020700788c */ /* 0x000ff2000bf05270 */
[----:B------:R-:W-:Y:S05]  /*2410*/  BRA.U UP0, `(.L_x_33) ;  /* 0x0000000100047547 */ /* 0x000fea000b800000 */
[----:B----4-:R-:W-:Y:S05]  /*2420*/  BPT.TRAP 0x1 ;  /* 0x000000040000795c */ /* 0x010fea0000300000 */
.L_x_33:
[----:B------:R-:W-:Y:S04]  /*2430*/  BSSY.RECONVERGENT B0, `(.L_x_34) ;  /* 0x0000003000007945 */ /* 0x000fe80003800200 */
[----:B------:R-:W-:Y:S05]  /*2440*/  @P2 BRA `(.L_x_35) ;  /* 0x0000000000042947 */ /* 0x000fea0003800000 */
[----:B----4-:R-:W-:Y:S05]  /*2450*/  BPT.TRAP 0x1 ;  /* 0x000000040000795c */ /* 0x010fea0000300000 */
.L_x_35:
[----:B----4-:R-:W-:Y:S05]  /*2460*/  BSYNC.RECONVERGENT B0 ;  /* 0x0000000000007941 */ /* 0x010fea0003800200 */
.L_x_34:
        /* <DEDUP_REMOVED lines=26> */
[----:B------:R-:W-:Y:S01]  /*2610*/  UIADD3 UR7, UPT, UPT, UR24, 0x1, URZ ;  /* 0x0000000118077890 */ /* 0x000fe2000fffe0ff */
[----:B------:R-:W-:Y:S01]  /*2620*/  UMOV UR40, 0x0 ;  /* 0x0000000000287882 */ /* 0x000fe20000000000 */
[----:B------:R-:W-:Y:S01]  /*2630*/  UMOV UR41, 0x10000000 ;  /* 0x1000000000297882 */ /* 0x000fe20000000000 */
[----:B------:R-:W-:Y:S01]  /*2640*/  UMOV UR17, UR9 ;  /* 0x0000000900117c82 */ /* 0x000fe20008000000 */
[----:B------:R2:W-:Y:S01]  /*2650*/  UTMALDG.4D.IM2COL.2CTA [UR8], [UR30], UR6, desc[UR40] ;  /* 0x000028081e0073b4 */ /* 0x0005e20008259006 */
[----:B------:R-:W-:Y:S04]  /*2660*/  UMOV UR18, UR10 ;  /* 0x0000000a00127c82 */ /* 0x000fe80008000000 */
[----:B------:R-:W-:Y:S04]  /*2670*/  @UP2 UIADD3 UR22, UPT, UPT, UR21, URZ, URZ ;  /* 0x000000ff15162290 */ /* 0x000fe8000fffe0ff */
[----:B------:R-:W-:Y:S01]  /*2680*/  UISETP.NE.AND UP0, UPT, UR22, UR43, UPT ;  /* 0x0000002b1600728c */ /* 0x000fe2000bf05270 */
[----:B------:R4:W-:Y:S10]  /*2690*/  UTMALDG.4D.2CTA [UR16], [UR28], desc[UR40] ;  /* 0x000028101c0075b4 */ /* 0x0009f40008219000 */
[----:B------:R-:W-:Y:S07]  /*26a0*/  @UP0 UIADD3 UR7, UPT, UPT, UR24, URZ, URZ ;  /* 0x000000ff18070290 */ /* 0x000fee000fffe0ff */
[----:B------:R-:W-:Y:S01]  /*26b0*/  UMOV UR24, UR7 ;  /* 0x0000000700187c82 */ /* 0x000fe20008000000 */
[----:B--2---:R-:W-:Y:S02]  /*26c0*/  UIADD3 UR6, UPT, UPT, UR32, -0x1, URZ ;  /* 0xffffffff20067890 */ /* 0x004fe4000fffe0ff */
[----:B----4-:R-:W-:Y:S02]  /*26d0*/  USEL UR21, UR22, URZ, UP0 ;  /* 0x000000ff16157287 */ /* 0x010fe40008000000 */
[----:B------:R-:W-:Y:S02]  /*26e0*/  UISETP.GT.U32.AND UP0, UPT, UR32, 0x1, UPT ;  /* 0x000000012000788c */ /* 0x000fe4000bf04070 */
[----:B------:R-:W-:Y:S01]  /*26f0*/  USEL UR20, UR27, URZ, UP2 ;  /* 0x000000ff1b147287 */ /* 0x000fe20009000000 */
[----:B------:R-:W-:Y:S01]  /*2700*/  UMOV UR32, UR6 ;  /* 0x0000000600207c82 */ /* 0x000fe20008000000 */
[----:B------:R-:W-:Y:S05]  /*2710*/  UMOV UR6, UR26 ;  /* 0x0000001a00067c82 */ /* 0x000fea0008000000 */
[----:B---3--:R-:W-:Y:S05]  /*2720*/  BRA.U UP0, `(.L_x_36) ;  /* 0xfffffffd00107547 */ /* 0x008fea000b83ffff */
.L_x_30:
[----:B------:R-:W-:Y:S01]  /*2730*/  SHF.L.U32 R3, R2, 0x1f, RZ ;  /* 0x0000001f02037819 */ /* 0x000fe200000006ff */
[----:B------:R-:W-:-:S03]  /*2740*/  NOP ;  /* 0x0000000000007918 */ /* 0x000fc60000000000 */
[----:B-12---:R-:W1:Y:S02]  /*2750*/  SYNCS.PHASECHK.TRANS64.TRYWAIT P0, [UR25+0x230], R3 ;  /* 0x00023003ff0075a7 */ /* 0x006e640008001119 */
[----:B-1----:R-:W-:Y:S05]  /*2760*/  @!P0 BRA `(.L_x_37) ;  /* 0x0000007c00688947 */ /* 0x002fea0003800000 */
.L_x_149:
[----:B------:R-:W2:Y:S01]  /*2770*/  LDS.128 R4, [UR25+0x270] ;  /* 0x00027019ff047984 */ /* 0x000ea20008000c00 */
[----:B------:R-:W-:Y:S02]  /*2780*/  UIADD3 UR4, UPT, UPT, UR25, 0x238, URZ ;  /* 0x0000023819047890 */ /* 0x000fe4000fffe0ff */
[----:B------:R-:W-:Y:S01]  /*2790*/  UISETP.GE.AND UP0, UPT, UR39, 0x1, UPT ;  /* 0x000000012700788c */ /* 0x000fe2000bf06270 */
[----:B------:R-:W-:Y:S01]  /*27a0*/  @!PT LDS RZ, [RZ] ;  /* 0x00000000fffff984 */ /* 0x000fe20000000800 */
[----:B------:R-:W-:Y:S01]  /*27b0*/  @!PT LDS RZ, [RZ] ;  /* 0x00000000fffff984 */ /* 0x000fe20000000800 */
[----:B------:R-:W-:Y:S01]  /*27c0*/  @!PT LDS RZ, [RZ] ;  /* 0x00000000fffff984 */ /* 0x000fe20000000800 */
[----:B------:R-:W-:Y:S01]  /*27d0*/  @!PT LDS RZ, [RZ] ;  /* 0x00000000fffff984 */ /* 0x000fe20000000800 */
[----:B------:R3:W-:Y:S06]  /*27e0*/  MEMBAR.ALL.CTA ;  /* 0x0000000000007992 */ /* 0x0007ec0000008000 */
[----:B---3--:R-:W3:Y:S01]  /*27f0*/  FENCE.VIEW.ASYNC.S ;  /* 0x00000000000073c6 */ /* 0x008ee20000000000 */
[----:B------:R-:W-:-:S09]  /*2800*/  UPRMT UR4, URZ, 0x654, UR4 ;  /* 0x00000654ff047896 */ /* 0x000fd20008000004 */
[----:B---3--:R-:W-:Y:S01]  /*2810*/  SYNCS.ARRIVE.TRANS64.RED.A1T0 RZ, [UR4], RZ ;  /* 0x000000ffffff79a7 */ /* 0x008fe20008100404 */
[----:B--2---:R-:W-:-:S13]  /*2820*/  LOP3.LUT P0, RZ, R6, 0x1, RZ, 0xc0, !PT ;  /* 0x0000000106ff7812 */ /* 0x004fda000780c0ff */
[----:B------:R-:W-:Y:S01]  /*2830*/  VOTEU.ANY UP1, P0 ;  /* 0x0000000000ff7886 */ /* 0x000fe20000020100 */
[----:B------:R-:W-:-:S13]  /*2840*/  PLOP3.LUT P0, PT, PT, PT, UP1, 0x80, 0x8 ;  /* 0x000000000008781c */ /* 0x000fda0003f0f018 */
[----:B-1----:R-:W-:Y:S02]  /*2850*/  @P0 MOV R0, R4 ;  /* 0x0000000400000202 */ /* 0x002fe40000000f00 */
[----:B------:R-:W-:Y:S02]  /*2860*/  @P0 LOP3.LUT R4, R5, 0xffff, RZ, 0xc0, !PT ;  /* 0x0000ffff05040812 */ /* 0x000fe400078ec0ff */
[----:B------:R-:W-:Y:S02]  /*2870*/  @P0 R2UR UR6, R0 ;  /* 0x00000000000602ca */ /* 0x000fe400000e0000 */
[----:B------:R-:W-:-:S11]  /*2880*/  @P0 R2UR UR5, R4 ;  /* 0x00000000040502ca */ /* 0x000fd600000e0000 */
[----:B------:R-:W-:Y:S02]  /*2890*/  @UP1 UMOV UR42, UR6 ;  /* 0x00000006002a1c82 */ /* 0x000fe40008000000 */
[----:B------:R-:W-:Y:S01]  /*28a0*/  @UP1 UMOV UR38, UR5 ;  /* 0x0000000500261c82 */ /* 0x000fe20008000000 */
[----:B------:R-:W-:Y:S05]  /*28b0*/  BRA.U !UP0, `(.L_x_38) ;  /* 0x0000000108d47547 */ /* 0x000fea000b800000 */
[----:B------:R-:W1:Y:S01]  /*28c0*/  LDCU.128 UR16, c[0x0][0xb10] ;  /* 0x00016200ff1077ac */ /* 0x000e620008000c00 */
[----:B------:R-:W2:Y:S01]  /*28d0*/  LDCU UR21, c[0x0][0xb20] ;  /* 0x00016400ff1577ac */ /* 0x000ea20008000800 */
[----:B------:R-:W3:Y:S01]  /*28e0*/  LDCU UR20, c[0x0][0xb0c] ;  /* 0x00016180ff1477ac */ /* 0x000ee20008000800 */
[----:B------:R-:W4:Y:S01]  /*28f0*/  LDCU.64 UR8, c[0x0][0xb28] ;  /* 0x00016500ff0877ac */ /* 0x000f220008000a00 */
[----:B------:R-:W-:Y:S02]  /*2900*/  UISETP.NE.AND UP3, UPT, UR39, 0x1, UPT ;  /* 0x000000012700788c */ /* 0x000fe4000bf65270 */
[----:B-1----:R-:W-:Y:S02]  /*2910*/  UIMAD.WIDE.U32 UR4, UR46, UR19, URZ ;  /* 0x000000132e0472a5 */ /* 0x002fe4000f8e00ff */
[----:B------:R-:W-:Y:S02]  /*2920*/  UIMAD.WIDE.U32 UR6, UR47, UR16, URZ ;  /* 0x000000102f0672a5 */ /* 0x000fe4000f8e00ff */
[----:B------:R-:W-:-:S02]  /*2930*/  UISETP.NE.AND UP0, UPT, UR18, 0x1, UPT ;  /* 0x000000011200788c */ /* 0x000fc4000bf05270 */
[----:B------:R-:W-:Y:S01]  /*2940*/  UIMAD.WIDE.U32 UR14, UR38, UR19, URZ ;  /* 0x00000013260e72a5 */ /* 0x000fe2000f8e00ff */
[----:B------:R-:W-:Y:S01]  /*2950*/  UMOV UR4, UR5 ;  /* 0x0000000500047c82 */ /* 0x000fe20008000000 */
[----:B---3--:R-:W-:Y:S02]  /*2960*/  UISETP.NE.AND UP2, UPT, UR20, 0x1, UPT ;  /* 0x000000011400788c */ /* 0x008fe4000bf45270 */
[----:B--2---:R-:W-:Y:S02]  /*2970*/  USHF.R.U32.HI UR5, URZ, UR21, UR4 ;  /* 0x00000015ff057299 */ /* 0x004fe40008011604 */
[----:B------:R-:W-:Y:S01]  /*2980*/  UIMAD.WIDE.U32 UR12, UR42, UR16, URZ ;  /* 0x000000102a0c72a5 */ /* 0x000fe2000f8e00ff */
[----:B------:R-:W-:Y:S01]  /*2990*/  UMOV UR4, UR7 ;  /* 0x0000000700047c82 */ /* 0x000fe20008000000 */
[----:B------:R-:W-:Y:S02]  /*29a0*/  USEL UR5, UR46, UR5, !UP0 ;  /* 0x000000052e057287 */ /* 0x000fe4000c000000 */
[----:B------:R-:W-:-:S02]  /*29b0*/  USHF.R.U32.HI UR4, URZ, UR17, UR4 ;  /* 0x00000011ff047299 */ /* 0x000fc40008011604 */
[----:B----4-:R-:W-:Y:S02]  /*29c0*/  UIMAD.WIDE.U32 UR10, UR5, UR8, URZ ;  /* 0x00000008050a72a5 */ /* 0x010fe4000f8e00ff */
[----:B------:R-:W-:Y:S01]  /*29d0*/  USEL UR6, UR47, UR4, !UP2 ;  /* 0x000000042f067287 */ /* 0x000fe2000d000000 */
[----:B------:R-:W-:Y:S02]  /*29e0*/  UMOV UR12, UR13 ;  /* 0x0000000d000c7c82 */ /* 0x000fe40008000000 */
[----:B------:R-:W-:Y:S01]  /*29f0*/  UMOV UR4, UR15 ;  /* 0x0000000f00047c82 */ /* 0x000fe20008000000 */
[----:B------:R-:W-:Y:S01]  /*2a00*/  UIMAD.WIDE.U32 UR14, UR6, UR8, URZ ;  /* 0x00000008060e72a5 */ /* 0x000fe2000f8e00ff */
[----:B------:R-:W-:Y:S01]  /*2a10*/  UMOV UR10, UR11 ;  /* 0x0000000b000a7c82 */ /* 0x000fe20008000000 */
[----:B------:R-:W-:Y:S02]  /*2a20*/  USHF.R.U32.HI UR4, URZ, UR21, UR4 ;  /* 0x00000015ff047299 */ /* 0x000fe40008011604 */
[----:B------:R-:W-:-:S03]  /*2a30*/  @UP3 USHF.R.U32.HI UR5, URZ, UR9, UR10 ;  /* 0x00000009ff053299 */ /* 0x000fc6000801160a */
[----:B------:R-:W-:Y:S01]  /*2a40*/  UMOV UR14, UR15 ;  /* 0x0000000f000e7c82 */ /* 0x000fe20008000000 */
[----:B------:R-:W-:Y:S02]  /*2a50*/  USHF.R.U32.HI UR17, URZ, UR17, UR12 ;  /* 0x00000011ff117299 */ /* 0x000fe4000801160c */
[----:B------:R-:W-:Y:S02]  /*2a60*/  USEL UR4, UR38, UR4, !UP0 ;  /* 0x0000000426047287 */ /* 0x000fe4000c000000 */
[----:B------:R-:W-:Y:S02]  /*2a70*/  @UP3 USHF.R.U32.HI UR6, URZ, UR9, UR14 ;  /* 0x00000009ff063299 */ /* 0x000fe4000801160e */
[----:B------:R-:W-:Y:S02]  /*2a80*/  UIMAD UR7, UR39, UR5, URZ ;  /* 0x00000005270772a4 */ /* 0x000fe4000f8e02ff */
[----:B------:R-:W-:Y:S02]  /*2a90*/  USEL UR5, UR42, UR17, !UP2 ;  /* 0x000000112a057287 */ /* 0x000fe4000d000000 */
[----:B------:R-:W-:-:S02]  /*2aa0*/  UIMAD UR10, UR39, UR6, URZ ;  /* 0x00000006270a72a4 */ /* 0x000fc4000f8e02ff */
[----:B------:R-:W-:Y:S02]  /*2ab0*/  UISETP.GE.AND UP0, UPT, UR4, UR7, UPT ;  /* 0x000000070400728c */ /* 0x000fe4000bf06270 */
[----:B------:R-:W-:Y:S02]  /*2ac0*/  UIMAD.WIDE.U32 UR12, UR4, UR8, URZ ;  /* 0x00000008040c72a5 */ /* 0x000fe4000f8e00ff */
[----:B------:R-:W-:Y:S02]  /*2ad0*/  UISETP.GE.OR UP0, UPT, UR5, UR10, UP0 ;  /* 0x0000000a0500728c */ /* 0x000fe40008706670 */
[----:B------:R-:W-:Y:S02]  /*2ae0*/  UIMAD.WIDE.U32 UR10, UR5, UR8, URZ ;  /* 0x00000008050a72a5 */ /* 0x000fe4000f8e00ff */
[----:B------:R-:W-:Y:S01]  /*2af0*/  UIADD3 UR12, UPT, UPT, -UR4, URZ, URZ ;  /* 0x000000ff040c7290 */ /* 0x000fe2000fffe1ff */
[----:B------:R-:W-:Y:S01]  /*2b00*/  UMOV UR8, UR13 ;  /* 0x0000000d00087c82 */ /* 0x000fe20008000000 */
[----:B------:R-:W-:-:S02]  /*2b10*/  UIADD3 UR10, UPT, UPT, -UR5, URZ, URZ ;  /* 0x000000ff050a7290 */ /* 0x000fc4000fffe1ff */
[----:B------:R-:W-:-:S03]  /*2b20*/  USHF.R.U32.HI UR8, URZ, UR9, UR8 ;  /* 0x00000009ff087299 */ /* 0x000fc60008011608 */
[----:B------:R-:W-:Y:S01]  /*2b30*/  @!UP0 UMOV UR7, UR11 ;  /* 0x0000000b00078c82 */ /* 0x000fe20008000000 */
[----:B------:R-:W-:Y:S02]  /*2b40*/  UIMAD UR12, UR18, UR12, UR38 ;  /* 0x0000000c120c72a4 */ /* 0x000fe4000f8e0226 */
[----:B------:R-:W-:Y:S02]  /*2b50*/  USEL UR8, UR4, UR8, !UP3 ;  /* 0x0000000804087287 */ /* 0x000fe4000d800000 */
[----:B------:R-:W-:Y:S02]  /*2b60*/  @!UP0 USHF.R.U32.HI UR7, URZ, UR9, UR7 ;  /* 0x00000009ff078299 */ /* 0x000fe40008011607 */
[----:B------:R-:W-:Y:S02]  /*2b70*/  UIADD3 UR9, UPT, UPT, -UR8, URZ, URZ ;  /* 0x000000ff08097290 */ /* 0x000fe4000fffe1ff */
[----:B------:R-:W-:Y:S02]  /*2b80*/  @!UP0 USEL UR7, UR5, UR7, !UP3 ;  /* 0x0000000705078287 */ /* 0x000fe4000d800000 */
[----:B------:R-:W-:-:S02]  /*2b90*/  UIMAD UR9, UR39, UR9, UR4 ;  /* 0x00000009270972a4 */ /* 0x000fc4000f8e0204 */
[----:B------:R-:W-:Y:S02]  /*2ba0*/  @!UP0 UIADD3 UR8, UPT, UPT, UR8, -UR7, URZ ;  /* 0x8000000708088290 */ /* 0x000fe4000fffe0ff */
[----:B------:R-:W-:Y:S02]  /*2bb0*/  @!UP0 UIMAD UR7, UR9, UR6, UR7 ;  /* 0x00000006090782a4 */ /* 0x000fe4000f8e0207 */
[----:B------:R-:W-:Y:S02]  /*2bc0*/  @!UP0 UIMAD UR4, UR39, UR8, UR5 ;  /* 0x00000008270482a4 */ /* 0x000fe4000f8e0205 */
[----:B------:R-:W-:Y:S02]  /*2bd0*/  UIMAD UR6, UR20, UR10, UR42 ;  /* 0x0000000a140672a4 */ /* 0x000fe4000f8e022a */
[----:B------:R-:W-:Y:S01]  /*2be0*/  UIMAD UR38, UR4, UR18, UR12 ;  /* 0x00000012042672a4 */ /* 0x000fe2000f8e020c */
[----:B------:R-:W-:Y:S02]  /*2bf0*/  @!UP0 UMOV UR5, UR7 ;  /* 0x0000000700058c82 */ /* 0x000fe40008000000 */
[----:B------:R-:W-:-:S12]  /*2c00*/  UIMAD UR42, UR5, UR20, UR6 ;  /* 0x00000014052a72a4 */ /* 0x000fd8000f8e0206 */
.L_x_38:
[----:B------:R-:W1:Y:S02]  /*2c10*/  LDCU UR4, c[0x0][0xb30] ;  /* 0x00016600ff0477ac */ /* 0x000e640008000800 */
[----:B-1----:R-:W-:-:S09]  /*2c20*/  UISETP.NE.AND UP0, UPT, UR4, 0x1, UPT ;  /* 0x000000010400788c */ /* 0x002fd2000bf05270 */
[----:B------:R-:W-:Y:S05]  /*2c30*/  BRA.U UP0, `(.L_x_39) ;  /* 0x0000000100447547 */ /* 0x000fea000b800000 */
[----:B------:R-:W1:Y:S01]  /*2c40*/  LDCU.128 UR8, c[0x0][0xb10] ;  /* 0x00016200ff0877ac */ /* 0x000e620008000c00 */
[----:B------:R-:W2:Y:S01]  /*2c50*/  LDCU UR12, c[0x0][0xb0c] ;  /* 0x00016180ff0c77ac */ /* 0x000ea20008000800 */
[----:B------:R-:W3:Y:S01]  /*2c60*/  LDCU UR13, c[0x0][0xb20] ;  /* 0x00016400ff0d77ac */ /* 0x000ee20008000800 */
[----:B-1----:R-:W-:Y:S02]  /*2c70*/  UIMAD.WIDE.U32 UR6, UR42, UR8, URZ ;  /* 0x000000082a0672a5 */ /* 0x002fe4000f8e00ff */
[----:B------:R-:W-:Y:S02]  /*2c80*/  UIMAD.WIDE.U32 UR4, UR38, UR11, URZ ;  /* 0x0000000b260472a5 */ /* 0x000fe4000f8e00ff */
[----:B--2---:R-:W-:Y:S02]  /*2c90*/  UISETP.NE.AND UP2, UPT, UR12, 0x1, UPT ;  /* 0x000000010c00788c */ /* 0x004fe4000bf45270 */
[----:B------:R-:W-:Y:S01]  /*2ca0*/  UISETP.NE.AND UP0, UPT, UR10, 0x1, UPT ;  /* 0x000000010a00788c */ /* 0x000fe2000bf05270 */
[----:B------:R-:W-:-:S02]  /*2cb0*/  UMOV UR6, UR7 ;  /* 0x0000000700067c82 */ /* 0x000fc40008000000 */
[----:B------:R-:W-:Y:S01]  /*2cc0*/  UMOV UR4, UR5 ;  /* 0x0000000500047c82 */ /* 0x000fe20008000000 */
[----:B------:R-:W-:Y:S02]  /*2cd0*/  USHF.R.U32.HI UR6, URZ, UR9, UR6 ;  /* 0x00000009ff067299 */ /* 0x000fe40008011606 */
[----:B---3--:R-:W-:Y:S02]  /*2ce0*/  USHF.R.U32.HI UR4, URZ, UR13, UR4 ;  /* 0x0000000dff047299 */ /* 0x008fe40008011604 */
[----:B------:R-:W-:Y:S02]  /*2cf0*/  USEL UR5, UR42, UR6, !UP2 ;  /* 0x000000062a057287 */ /* 0x000fe4000d000000 */
[----:B------:R-:W-:-:S04]  /*2d00*/  USEL UR4, UR38, UR4, !UP0 ;  /* 0x0000000426047287 */ /* 0x000fc8000c000000 */
[----:B------:R-:W-:Y:S02]  /*2d10*/  UIADD3 UR6, UPT, UPT, UR5, -UR4, URZ ;  /* 0x8000000405067290 */ /* 0x000fe4000fffe0ff */
[----:B------:R-:W-:Y:S02]  /*2d20*/  UIADD3 UR4, UPT, UPT, -UR5, UR4, URZ ;  /* 0x0000000405047290 */ /* 0x000fe4000fffe1ff */
[----:B------:R-:W-:Y:S02]  /*2d30*/  UIMAD UR38, UR6, UR10, UR38 ;  /* 0x0000000a062672a4 */ /* 0x000fe4000f8e0226 */
[----:B------:R-:W-:-:S12]  /*2d40*/  UIMAD UR42, UR4, UR12, UR42 ;  /* 0x0000000c042a72a4 */ /* 0x000fd8000f8e022a */
.L_x_39:
[----:B------:R-:W-:Y:S01]  /*2d50*/  R2UR UR5, R176 ;  /* 0x00000000b00572ca */ /* 0x000fe200000e0000 */
[----:B------:R-:W-:Y:S01]  /*2d60*/  UMOV UR27, UR34 ;  /* 0x00000022001b7c82 */ /* 0x000fe20008000000 */
[----:B------:R-:W-:Y:S02]  /*2d70*/  R2UR UR4, R175 ;  /* 0x00000000af0472ca */ /* 0x000fe400000e0000 */
[----:B------:R-:W-:Y:S02]  /*2d80*/  PLOP3.LUT P1, PT, PT, PT, PT, 0x80, 0x8 ;  /* 0x000000000008781c */ /* 0x000fe40003f2f070 */
[----:B------:R-:W-:-:S07]  /*2d90*/  LOP3.LUT R2, R2, 0x1, RZ, 0x3c, !PT ;  /* 0x0000000102027812 */ /* 0x000fce00078e3cff */
[----:B------:R-:W-:Y:S02]  /*2da0*/  UIADD3 UR50, UPT, UPT, UR42, UR5, URZ ;  /* 0x000000052a327290 */ /* 0x000fe4000fffe0ff */
[----:B------:R-:W-:Y:S01]  /*2db0*/  UIADD3 UR21, UPT, UPT, UR38, UR4, URZ ;  /* 0x0000000426157290 */ /* 0x000fe2000fffe0ff */
[----:B------:R-:W-:Y:S11]  /*2dc0*/  BRA.U UP1, `(.L_x_40) ;  /* 0xffffffed013c7547 */ /* 0x000ff6000b83ffff */
[----:B------:R-:W-:Y:S01]  /*2dd0*/  UIADD3 UR25, UPT, UPT, UR25, 0x100, URZ ;  /* 0x0000010019197890 */ /* 0x000fe2000fffe0ff */
[----:B------:R-:W-:-:S03]  /*2de0*/  MOV R3, UR23 ;  /* 0x0000001700037c02 */ /* 0x000fc60008000f00 */
[----:B------:R-:W-:Y:S01]  /*2df0*/  ULEA UR4, UR26, UR25, 0x3 ;  /* 0x000000191a047291 */ /* 0x000fe2000f8e18ff */
[----:B------:R-:W-:-:S08]  /*2e00*/  SHF.L.U32 R3, R3, 0x1f, RZ ;  /* 0x0000001f03037819 */ /* 0x000fd000000006ff */
[----:B------:R-:W1:Y:S02]  /*2e10*/  SYNCS.PHASECHK.TRANS64.TRYWAIT P0, [UR4], R3 ;  /* 0x00000003ff0075a7 */ /* 0x000e640008001104 */
[----:B-1----:R-:W-:Y:S05]  /*2e20*/  @!P0 BRA `(.L_x_41) ;  /* 0x0000007400d08947 */ /* 0x002fea0003800000 */
.L_x_151:
[----:B------:R-:W-:-:S04]  /*2e30*/  UIADD3 UR4, UPT, UPT, UR26, 0x1, URZ ;  /* 0x000000011a047890 */ /* 0x000fc8000fffe0ff */
[----:B------:R-:W-:-:S04]  /*2e40*/  UISETP.NE.AND UP0, UPT, UR4, 0x20, UPT ;  /* 0x000000200400788c */ /* 0x000fc8000bf05270 */
[----:B------:R-:W-:Y:S02]  /*2e50*/  USEL UR5, URZ, 0x1, UP0 ;  /* 0x00000001ff057887 */ /* 0x000fe40008000000 */
[----:B------:R-:W-:Y:S02]  /*2e60*/  USEL UR4, UR4, URZ, UP0 ;  /* 0x000000ff04047287 */ /* 0x000fe40008000000 */
[----:B------:R-:W-:Y:S02]  /*2e70*/  ULOP3.LUT UR6, UR23, UR5, URZ, 0x3c, !UPT ;  /* 0x0000000517067292 */ /* 0x000fe4000f8e3cff */
[----:B------:R-:W-:-:S04]  /*2e80*/  ULEA UR5, UR4, UR25, 0x3 ;  /* 0x0000001904057291 */ /* 0x000fc8000f8e18ff */
[----:B-1----:R-:W-:-:S04]  /*2e90*/  MOV R3, UR6 ;  /* 0x0000000600037c02 */ /* 0x002fc80008000f00 */
[----:B------:R-:W-:-:S04]  /*2ea0*/  SHF.L.U32 R3, R3, 0x1f, RZ ;  /* 0x0000001f03037819 */ /* 0x000fc800000006ff */
[----:B------:R-:W1:Y:S02]  /*2eb0*/  SYNCS.PHASECHK.TRANS64.TRYWAIT P0, [UR5], R3 ;  /* 0x00000003ff0075a7 */ /* 0x000e640008001105 */
[----:B-1----:R-:W-:Y:S05]  /*2ec0*/  @!P0 BRA `(.L_x_42) ;  /* 0x0000007400c08947 */ /* 0x002fea0003800000 */
.L_x_153:
        /* <DEDUP_REMOVED lines=10> */
.L_x_155:
        /* <DEDUP_REMOVED lines=10> */
.L_x_157:
        /* <DEDUP_REMOVED lines=10> */
.L_x_159:
        /* <DEDUP_REMOVED lines=10> */
.L_x_161:
        /* <DEDUP_REMOVED lines=10> */
.L_x_163:
        /* <DEDUP_REMOVED lines=10> */
.L_x_165:
        /* <DEDUP_REMOVED lines=10> */
.L_x_167:
        /* <DEDUP_REMOVED lines=10> */
.L_x_169:
        /* <DEDUP_REMOVED lines=10> */
.L_x_171:
        /* <DEDUP_REMOVED lines=10> */
.L_x_173:
        /* <DEDUP_REMOVED lines=10> */
.L_x_175:
        /* <DEDUP_REMOVED lines=10> */
.L_x_177:
        /* <DEDUP_REMOVED lines=10> */
.L_x_179:
        /* <DEDUP_REMOVED lines=10> */
.L_x_181:
        /* <DEDUP_REMOVED lines=10> */
.L_x_183:
        /* <DEDUP_REMOVED lines=10> */
.L_x_185:
        /* <DEDUP_REMOVED lines=10> */
.L_x_187:
        /* <DEDUP_REMOVED lines=10> */
.L_x_189:
        /* <DEDUP_REMOVED lines=10> */
.L_x_191:
        /* <DEDUP_REMOVED lines=10> */
.L_x_193:
        /* <DEDUP_REMOVED lines=10> */
.L_x_195:
        /* <DEDUP_REMOVED lines=10> */
.L_x_197:
        /* <DEDUP_REMOVED lines=10> */
.L_x_199:
        /* <DEDUP_REMOVED lines=10> */
.L_x_201:
        /* <DEDUP_REMOVED lines=10> */
.L_x_203:
        /* <DEDUP_REMOVED lines=10> */
.L_x_205:
        /* <DEDUP_REMOVED lines=10> */
.L_x_207:
        /* <DEDUP_REMOVED lines=10> */
.L_x_209:
        /* <DEDUP_REMOVED lines=10> */
.L_x_211:
[----:B------:R-:W-:-:S04]  /*40f0*/  UIADD3 UR4, UPT, UPT, UR4, 0x1, URZ ;  /* 0x0000000104047890 */ /* 0x000fc8000fffe0ff */
[----:B------:R-:W-:-:S04]  /*4100*/  UISETP.NE.AND UP0, UPT, UR4, 0x20, UPT ;  /* 0x000000200400788c */ /* 0x000fc8000bf05270 */
[----:B------:R-:W-:Y:S02]  /*4110*/  USEL UR5, URZ, 0x1, UP0 ;  /* 0x00000001ff057887 */ /* 0x000fe40008000000 */
[----:B------:R-:W-:Y:S02]  /*4120*/  USEL UR4, UR4, URZ, UP0 ;  /* 0x000000ff04047287 */ /* 0x000fe40008000000 */
[----:B------:R-:W-:Y:S02]  /*4130*/  ULOP3.LUT UR5, UR6, UR5, URZ, 0x3c, !UPT ;  /* 0x0000000506057292 */ /* 0x000fe4000f8e3cff */
[----:B------:R-:W-:-:S04]  /*4140*/  ULEA UR4, UR4, UR25, 0x3 ;  /* 0x0000001904047291 */ /* 0x000fc8000f8e18ff */
[----:B------:R-:W-:Y:S02]  /*4150*/  IMAD.U32 R2, RZ, RZ, UR5 ;  /* 0x00000005ff027e24 */ /* 0x000fe4000f8e00ff */
[----:B-1----:R-:W-:-:S03]  /*4160*/  MOV R0, UR4 ;  /* 0x0000000400007c02 */ /* 0x002fc60008000f00 */
[----:B------:R-:W-:-:S07]  /*4170*/  SHF.L.U32 R3, R2, 0x1f, RZ ;  /* 0x0000001f02037819 */ /* 0x000fce00000006ff */
.L_x_72:
[----:B-1----:R1:W2:Y:S02]  /*4180*/  SYNCS.PHASECHK.TRANS64.TRYWAIT P0, [R0+URZ], R3 ;  /* 0x00000003000075a7 */ /* 0x0022a400080011ff */
[----:B--2---:R-:W-:Y:S05]  /*4190*/  @!P0 NANOSLEEP.SYNCS 0x989680 ;  /* 0x009896800000895d */ /* 0x004fea0003900000 */
[----:B------:R-:W2:Y:S02]  /*41a0*/  @!P0 SYNCS.PHASECHK.TRANS64 P0, [R0+URZ], R3 ;  /* 0x00000003000085a7 */ /* 0x000ea400080010ff */
[----:B--2---:R-:W-:Y:S05]  /*41b0*/  @P0 EXIT ;  /* 0x000000000000094d */ /* 0x004fea0003800000 */
[----:B------:R-:W-:Y:S05]  /*41c0*/  BRA `(.L_x_72) ;  /* 0xfffffffc00ec7947 */ /* 0x000fea000383ffff */
.L_x_22:
[----:B------:R-:W-:-:S04]  /*41d0*/  UISETP.NE.AND UP0, UPT, UR43, URZ, UPT ;  /* 0x000000ff2b00728c */ /* 0x000fc8000bf05270 */
[----:B------:R-:W-:-:S09]  /*41e0*/  UISETP.NE.OR UP0, UPT, UR18, 0x1, UP0 ;  /* 0x000000011200788c */ /* 0x000fd20008705670 */
[----:B------:R-:W-:Y:S05]  /*41f0*/  BRA.U UP0, `(.L_x_73) ;  /* 0x0000000100b07547 */ /* 0x000fea000b800000 */
[----:B------:R-:W-:Y:S01]  /*4200*/  UMOV UR4, 0x400 ;  /* 0x0000040000047882 */ /* 0x000fe20000000000 */
[----:B------:R-:W-:Y:S01]  /*4210*/  HFMA2 R2, -RZ, RZ, 0, 5.9604644775390625e-08 ;  /* 0x00000001ff027431 */ /* 0x000fe200000001ff */
[----:B------:R-:W-:Y:S01]  /*4220*/  ULEA UR4, UR43, UR4, 0x18 ;  /* 0x000000042b047291 */ /* 0x000fe2000f8ec0ff */
[----:B------:R-:W-:Y:S01]  /*4230*/  ISETP.GE.U32.AND P0, PT, R3, 0x2, PT ;  /* 0x000000020300780c */ /* 0x000fe20003f06070 */
[----:B------:R-:W-:Y:S02]  /*4240*/  IMAD.MOV.U32 R8, RZ, RZ, RZ ;  /* 0x000000ffff087224 */ /* 0x000fe400078e00ff */
[----:B------:R-:W-:Y:S02]  /*4250*/  UIADD3 UR5, UPT, UPT, UR4, 0x238, URZ ;  /* 0x0000023804057890 */ /* 0x000fe4000fffe0ff */
[----:B------:R-:W-:Y:S02]  /*4260*/  UIADD3 UR8, UPT, UPT, UR4, 0x230, URZ ;  /* 0x0000023004087890 */ /* 0x000fe4000fffe0ff */
[----:B------:R-:W-:-:S12]  /*4270*/  UPRMT UR5, URZ, 0x654, UR5 ;  /* 0x00000654ff057896 */ /* 0x000fd80008000005 */
.L_x_76:
[----:B------:R-:W-:Y:S01]  /*4280*/  SHF.L.U32 R7, R2, 0x1f, RZ ;  /* 0x0000001f02077819 */ /* 0x000fe200000006ff */
[----:B------:R-:W-:Y:S02]  /*4290*/  IMAD.U32 R4, RZ, RZ, UR8 ;  /* 0x00000008ff047e24 */ /* 0x000fe4000f8e00ff */
[----:B------:R-:W-:Y:S01]  /*42a0*/  @!P0 IMAD.MOV.U32 R5, RZ, RZ, 0x10 ;  /* 0x00000010ff058424 */ /* 0x000fe200078e00ff */
[----:B------:R-:W2:Y:S02]  /*42b0*/  SYNCS.PHASECHK.TRANS64.TRYWAIT P1, [UR4+0x238], R7 ;  /* 0x00023807ff0075a7 */ /* 0x000ea40008021104 */
[----:B------:R-:W-:-:S04]  /*42c0*/  PRMT R9, R3, 0x654, R4 ;  /* 0x0000065403097816 */ /* 0x000fc80000000004 */
[----:B------:R-:W-:Y:S01]  /*42d0*/  SEL R0, R9, R0, !P0 ;  /* 0x0000000009007207 */ /* 0x000fe20004000000 */
[----:B--2---:R-:W-:Y:S06]  /*42e0*/  @!P1 BRA `(.L_x_74) ;  /* 0x0000006c00889947 */ /* 0x004fec0003800000 */
.L_x_213:
[----:B------:R-:W-:Y:S01]  /*42f0*/  UIADD3 UR6, UPT, UPT, UR4, 0x270, URZ ;  /* 0x0000027004067890 */ /* 0x000fe2000fffe0ff */
[----:B------:R3:W-:Y:S01]  /*4300*/  @!P0 SYNCS.ARRIVE.TRANS64.RED RZ, [R0+URZ], R5 ;  /* 0x0000000500ff89a7 */ /* 0x0007e200080004ff */
[----:B------:R-:W-:Y:S01]  /*4310*/  UIADD3 UR7, UPT, UPT, UR4, 0x230, URZ ;  /* 0x0000023004077890 */ /* 0x000fe2000fffe0ff */
[----:B------:R-:W-:-:S08]  /*4320*/  LOP3.LUT R2, R2, 0x1, RZ, 0x3c, !PT ;  /* 0x0000000102027812 */ /* 0x000fd000078e3cff */
[----:B------:R-:W-:Y:S06]  /*4330*/  UGETNEXTWORKID.BROADCAST [UR6], [UR7] ;  /* 0x00000000060073ca */ /* 0x000fec0008000100 */
[----:B---3--:R-:W-:-:S04]  /*4340*/  SHF.L.U32 R5, R8, 0x1f, RZ ;  /* 0x0000001f08057819 */ /* 0x008fc800000006ff */
[----:B------:R-:W3:Y:S02]  /*4350*/  SYNCS.PHASECHK.TRANS64.TRYWAIT P1, [UR4+0x230], R5 ;  /* 0x00023005ff0075a7 */ /* 0x000ee40008021104 */
[----:B---3--:R-:W-:Y:S05]  /*4360*/  @!P1 BRA `(.L_x_75) ;  /* 0x0000006c00809947 */ /* 0x008fea0003800000 */
.L_x_215:
[----:B--2---:R-:W2:Y:S01]  /*4370*/  LDS.128 R4, [UR4+0x270] ;  /* 0x00027004ff047984 */ /* 0x004ea20008000c00 */
[----:B------:R-:W-:Y:S01]  /*4380*/  LOP3.LUT R8, R8, 0x1, RZ, 0x3c, !PT ;  /* 0x0000000108087812 */ /* 0x000fe200078e3cff */
[----:B------:R-:W-:Y:S01]  /*4390*/  @!PT LDS RZ, [RZ] ;  /* 0x00000000fffff984 */ /* 0x000fe20000000800 */
[----:B------:R-:W-:Y:S01]  /*43a0*/  @!PT LDS RZ, [RZ] ;  /* 0x00000000fffff984 */ /* 0x000fe20000000800 */
[----:B------:R-:W-:Y:S01]  /*43b0*/  @!PT LDS RZ, [RZ] ;  /* 0x00000000fffff984 */ /* 0x000fe20000000800 */
[----:B------:R-:W-:Y:S01]  /*43c0*/  @!PT LDS RZ, [RZ] ;  /* 0x00000000fffff984 */ /* 0x000fe20000000800 */
[----:B------:R3:W-:Y:S06]  /*43d0*/  MEMBAR.ALL.CTA ;  /* 0x0000000000007992 */ /* 0x0007ec0000008000 */
[----:B---3--:R-:W3:Y:S02]  /*43e0*/  FENCE.VIEW.ASYNC.S ;  /* 0x00000000000073c6 */ /* 0x008ee40000000000 */
[----:B---3--:R-:W-:Y:S01]  /*43f0*/  SYNCS.ARRIVE.TRANS64.RED.A1T0 RZ, [UR5], RZ ;  /* 0x000000ffffff79a7 */ /* 0x008fe20008100405 */
[----:B--2---:R-:W-:-:S13]  /*4400*/  LOP3.LUT P1, RZ, R6, 0x1, RZ, 0xc0, !PT ;  /* 0x0000000106ff7812 */ /* 0x004fda000782c0ff */
[----:B------:R-:W-:Y:S05]  /*4410*/  @P1 BRA `(.L_x_76) ;  /* 0xfffffffc00981947 */ /* 0x000fea000383ffff */
[----:B------:R-:W-:-:S04]  /*4420*/  SHF.L.U32 R0, R2, 0x1f, RZ ;  /* 0x0000001f02007819 */ /* 0x000fc800000006ff */
[----:B------:R-:W2:Y:S02]  /*4430*/  SYNCS.PHASECHK.TRANS64 P0, [UR4+0x238], R0 ;  /* 0x00023800ff0075a7 */ /* 0x000ea40008001004 */
[----:B-12---:R-:W-:Y:S05]  /*4440*/  @P0 EXIT ;  /* 0x000000000000094d */ /* 0x006fea0003800000 */
[----:B------:R-:W-:-:S07]  /*4450*/  MOV R0, UR4 ;  /* 0x0000000400007c02 */ /* 0x000fce0008000f00 */
.L_x_77:
[----:B-1----:R-:W-:-:S04]  /*4460*/  SHF.L.U32 R3, R2, 0x1f, RZ ;  /* 0x0000001f02037819 */ /* 0x002fc800000006ff */
[----:B------:R1:W2:Y:S03]  /*4470*/  SYNCS.PHASECHK.TRANS64.TRYWAIT P0, [R0+URZ+0x238], R3 ;  /* 0x00023803000075a7 */ /* 0x0002a600080011ff */
[----:B--2---:R-:W-:Y:S05]  /*4480*/  @!P0 NANOSLEEP.SYNCS 0x989680 ;  /* 0x009896800000895d */ /* 0x004fea0003900000 */
[----:B------:R-:W2:Y:S02]  /*4490*/  @!P0 SYNCS.PHASECHK.TRANS64 P0, [R0+URZ+0x238], R3 ;  /* 0x00023803000085a7 */ /* 0x000ea400080010ff */
[----:B--2---:R-:W-:Y:S05]  /*44a0*/  @P0 EXIT ;  /* 0x000000000000094d */ /* 0x004fea0003800000 */
[----:B------:R-:W-:Y:S05]  /*44b0*/  BRA `(.L_x_77) ;  /* 0xfffffffc00e87947 */ /* 0x000fea000383ffff */
.L_x_73:
[----:B------:R-:W-:Y:S05]  /*44c0*/  BRA.U UP4, `(.L_x_78) ;  /* 0x0000001104347547 */ /* 0x000fea000b800000 */
[----:B------:R-:W-:Y:S01]  /*44d0*/  UMOV UR5, 0x40 ;  /* 0x0000004000057882 */ /* 0x000fe20000000000 */
[----:B------:R-:W-:Y:S01]  /*44e0*/  NOP ;  /* 0x0000000000007918 */ /* 0x000fe20000000000 */
[----:B------:R-:W-:Y:S01]  /*44f0*/  ULEA UR5, UR43, UR5, 0x18 ;  /* 0x000000052b057291 */ /* 0x000fe2000f8ec0ff */
[----:B------:R-:W-:Y:S02]  /*4500*/  UMOV UR6, 0x400 ;  /* 0x0000040000067882 */ /* 0x000fe40000000000 */
[----:B------:R-:W-:-:S06]  /*4510*/  ULEA UR6, UR43, UR6, 0x18 ;  /* 0x000000062b067291 */ /* 0x000fcc000f8ec0ff */
[----:B------:R-:W2:Y:S02]  /*4520*/  LDS.U8 R3, [UR5+0x1c] ;  /* 0x00001c05ff037984 */ /* 0x000ea40008000000 */
[----:B--2---:R-:W-:-:S13]  /*4530*/  ISETP.NE.AND P0, PT, R3, RZ, PT ;  /* 0x000000ff0300720c */ /* 0x004fda0003f05270 */
[----:B------:R-:W-:Y:S05]  /*4540*/  @P0 BRA `(.L_x_79) ;  /* 0x0000000400080947 */ /* 0x000fea0003800000 */
[----:B------:R-:W-:Y:S02]  /*4550*/  UISETP.NE.U32.AND UP1, UPT, UR26, 0x1, UPT ;  /* 0x000000011a00788c */ /* 0x000fe4000bf25070 */
[----:B------:R-:W-:-:S07]  /*4560*/  UIADD3 UR7, UPT, UPT, UR5, 0x8, URZ ;  /* 0x0000000805077890 */ /* 0x000fce000fffe0ff */
[----:B------:R-:W-:Y:S05]  /*4570*/  BRA.U !UP1, `(.L_x_80) ;  /* 0x00000001099c7547 */ /* 0x000fea000b800000 */
[----:B------:R-:W-:Y:S01]  /*4580*/  ELECT P0, URZ, PT ;  /* 0x0000000000ff782f */ /* 0x000fe20003800000 */
[----:B------:R-:W-:-:S12]  /*4590*/  BSSY B0, `(.L_x_80) ;  /* 0x0000025000007945 */ /* 0x000fd80003800000 */
[----:B------:R-:W-:Y:S05]  /*45a0*/  @!P0 BRA `(.L_x_81) ;  /* 0x00000000008c8947 */ /* 0x000fea0003800000 */
[----:B------:R-:W-:-:S05]  /*45b0*/  UMOV UR4, 0x10 ;  /* 0x0000001000047882 */ /* 0x000fca0000000000 */
[----:B------:R-:W-:Y:S04]  /*45c0*/  DEPBAR.LE SB2, 0x36 ;  /* 0x0000ad800000791a */ /* 0x000fe80000000000 */
[----:B------:R-:W2:Y:S02]  /*45d0*/  UTCATOMSWS.2CTA.FIND_AND_SET.ALIGN UP0, UR4, UR4 ;  /* 0x00000004000475e3 */ /* 0x000ea40008200800 */
[----:B--2---:R-:W-:Y:S01]  /*45e0*/  MOV R10, UR4 ;  /* 0x00000004000a7c02 */ /* 0x004fe20008000f00 */
[----:B------:R-:W-:Y:S06]  /*45f0*/  BRA.U UP0, `(.L_x_82) ;  /* 0x0000000100187547 */ /* 0x000fec000b800000 */
.L_x_83:
[----:B------:R-:W-:Y:S05]  /*4600*/  NANOSLEEP 0x64 ;  /* 0x000000640000795d */ /* 0x000fea0003800000 */
[----:B------:R-:W-:-:S05]  /*4610*/  UMOV UR4, 0x10 ;  /* 0x0000001000047882 */ /* 0x000fca0000000000 */
[----:B------:R-:W-:Y:S04]  /*4620*/  DEPBAR.LE SB2, 0x36 ;  /* 0x0000ad800000791a */ /* 0x000fe80000000000 */
[----:B------:R-:W2:Y:S02]  /*4630*/  UTCATOMSWS.2CTA.FIND_AND_SET.ALIGN UP0, UR4, UR4 ;  /* 0x00000004000475e3 */ /* 0x000ea40008200800 */
[----:B--2---:R-:W-:Y:S01]  /*4640*/  MOV R10, UR4 ;  /* 0x00000004000a7c02 */ /* 0x004fe20008000f00 */
[----:B------:R-:W-:Y:S05]  /*4650*/  BRA.U !UP0, `(.L_x_83) ;  /* 0xfffffffd08e87547 */ /* 0x000fea000b83ffff */
.L_x_82:
[----:B------:R-:W2:Y:S01]  /*4660*/  LDS R6, [UR5+0x10] ;  /* 0x00001005ff067984 */ /* 0x000ea20008000800 */
[----:B------:R-:W-:Y:S01]  /*4670*/  IMAD.U32 R3, RZ, RZ, UR6 ;  /* 0x00000006ff037e24 */ /* 0x000fe2000f8e00ff */
[----:B------:R-:W-:-:S03]  /*4680*/  MOV R4, UR25 ;  /* 0x0000001900047c02 */ /* 0x000fc60008000f00 */
[----:B------:R-:W-:Y:S01]  /*4690*/  VIADD R3, R3, 0x280 ;  /* 0x0000028003037836 */ /* 0x000fe20000000000 */
[----:B--2---:R-:W-:-:S04]  /*46a0*/  SHF.L.U32 R6, R6, 0x1f, RZ ;  /* 0x0000001f06067819 */ /* 0x004fc800000006ff */
[----:B------:R-:W2:Y:S02]  /*46b0*/  SYNCS.PHASECHK.TRANS64.TRYWAIT P0, [UR5+0x8], R6 ;  /* 0x00000806ff0075a7 */ /* 0x000ea40008001105 */
[----:B--2---:R-:W-:Y:S05]  /*46c0*/  @P0 BRA `(.L_x_84) ;  /* 0x0000000000080947 */ /* 0x004fea0003800000 */
[----:B------:R-:W2:Y:S02]  /*46d0*/  SYNCS.PHASECHK.TRANS64.TRYWAIT P0, [UR5+0x8], R6 ;  /* 0x00000806ff0075a7 */ /* 0x000ea40008001105 */
[----:B--2---:R-:W-:Y:S05]  /*46e0*/  @!P0 BRA `(.L_x_85) ;  /* 0x0000006800b88947 */ /* 0x004fea0003800000 */
.L_x_84:
[----:B------:R-:W-:Y:S01]  /*46f0*/  PRMT R4, R4, 0x654, R3 ;  /* 0x0000065404047816 */ /* 0x000fe20000000003 */
[----:B------:R-:W-:Y:S01]  /*4700*/  HFMA2 R3, -RZ, RZ, 0, 5.9604644775390625e-08 ;  /* 0x00000001ff037431 */ /* 0x000fe200000001ff */
[----:B------:R-:W-:Y:S01]  /*4710*/  UPRMT UR4, UR25, 0x654, UR7 ;  /* 0x0000065419047896 */ /* 0x000fe20008000007 */
[----:B------:R-:W-:Y:S02]  /*4720*/  IMAD.MOV.U32 R7, RZ, RZ, 0xffff ;  /* 0x0000ffffff077424 */ /* 0x000fe400078e00ff */
[----:B--2---:R-:W-:Y:S02]  /*4730*/  IMAD.MOV.U32 R6, RZ, RZ, 0x4 ;  /* 0x00000004ff067424 */ /* 0x004fe400078e00ff */
[----:B------:R-:W-:Y:S01]  /*4740*/  IMAD.SHL.U32 R9, R10, 0x20, RZ ;  /* 0x000000200a097824 */ /* 0x000fe200078e00ff */
[----:B------:R-:W-:Y:S02]  /*4750*/  MOV R5, UR4 ;  /* 0x0000000400057c02 */ /* 0x000fe40008000f00 */
[-C--:B------:R-:W-:Y:S01]  /*4760*/  SHF.L.U32 R8, R7, R10.reuse, RZ ;  /* 0x0000000a07087219 */ /* 0x080fe200000006ff */
[----:B------:R2:W-:Y:S01]  /*4770*/  SYNCS.ARRIVE.TRANS64.RED RZ, [UR4], R6 ;  /* 0x00000006ffff79a7 */ /* 0x0005e20008000404 */
[----:B------:R-:W-:Y:S01]  /*4780*/  SHF.L.U32 R7, R3, R10, RZ ;  /* 0x0000000a03077219 */ /* 0x000fe200000006ff */
[----:B------:R2:W-:Y:S04]  /*4790*/  STS [UR6+0x280], R9 ;  /* 0x00028009ff007988 */ /* 0x0005e80008000806 */
[----:B------:R2:W-:Y:S04]  /*47a0*/  STAS [R4.64], R10 ;  /* 0x0000000a04007dbd */ /* 0x0005e8000c0008ff */
[----:B------:R2:W-:Y:S04]  /*47b0*/  ATOMS.OR RZ, [UR5+0x14], R8 ;  /* 0x00001408ffff798c */ /* 0x0005e8000b000005 */
[----:B------:R2:W-:Y:S04]  /*47c0*/  ATOMS.OR RZ, [UR5+0x18], R7 ;  /* 0x00001807ffff798c */ /* 0x0005e8000b000005 */
[----:B------:R2:W-:Y:S02]  /*47d0*/  ATOMS.XOR RZ, [UR5+0x10], R3 ;  /* 0x00001003ffff798c */ /* 0x0005e4000b800005 */
.L_x_81:
[----:B-1----:R-:W-:Y:S05]  /*47e0*/  BSYNC B0 ;  /* 0x0000000000007941 */ /* 0x002fea0003800000 */
.L_x_80:
[----:B------:R-:W-:Y:S05]  /*47f0*/  BRA.U UP1, `(.L_x_86) ;  /* 0x00000001016c7547 */ /* 0x000fea000b800000 */
[----:B------:R-:W-:-:S03]  /*4800*/  UMOV UR4, 0xffffffff ;  /* 0xffffffff00047882 */ /* 0x000fc60000000000 */
[----:B------:R-:W-:Y:S05]  /*4810*/  BRA.DIV UR4, `(.L_x_87) ;  /* 0x0000006a04847947 */ /* 0x000fea000b800000 */
[----:B------:R-:W-:-:S13]  /*4820*/  ELECT P6, URZ, PT ;  /* 0x0000000000ff782f */ /* 0x000fda00038c0000 */
.L_x_218:
[----:B------:R-:W-:Y:S05]  /*4830*/  @!P6 BRA `(.L_x_86) ;  /* 0x00000000005ce947 */ /* 0x000fea0003800000 */
[----:B--2---:R-:W2:Y:S02]  /*4840*/  LDS R4, [UR5+0x10] ;  /* 0x00001005ff047984 */ /* 0x004ea40008000800 */
[----:B--2---:R-:W-:-:S04]  /*4850*/  SHF.L.U32 R4, R4, 0x1f, RZ ;  /* 0x0000001f04047819 */ /* 0x004fc800000006ff */
[----:B------:R-:W2:Y:S02]  /*4860*/  SYNCS.PHASECHK.TRANS64.TRYWAIT P0, [UR5+0x8], R4 ;  /* 0x00000804ff0075a7 */ /* 0x000ea40008001105 */
[----:B--2---:R-:W-:Y:S05]  /*4870*/  @P0 BRA `(.L_x_88) ;  /* 0x0000000000080947 */ /* 0x004fea0003800000 */
[----:B------:R-:W2:Y:S02]  /*4880*/  SYNCS.PHASECHK.TRANS64.TRYWAIT P0, [UR5+0x8], R4 ;  /* 0x00000804ff0075a7 */ /* 0x000ea40008001105 */
[----:B--2---:R-:W-:Y:S05]  /*4890*/  @!P0 BRA `(.L_x_89) ;  /* 0x0000006800848947 */ /* 0x004fea0003800000 */
.L_x_88:
[----:B------:R-:W3:Y:S01]  /*48a0*/  LDS R6, [UR6+0x280] ;  /* 0x00028006ff067984 */ /* 0x000ee20008000800 */
[----:B--2---:R-:W-:Y:S02]  /*48b0*/  HFMA2 R3, -RZ, RZ, 0, 5.9604644775390625e-08 ;  /* 0x00000001ff037431 */ /* 0x004fe400000001ff */
[----:B------:R-:W-:Y:S01]  /*48c0*/  IMAD.MOV.U32 R4, RZ, RZ, 0xffff ;  /* 0x0000ffffff047424 */ /* 0x000fe200078e00ff */
[----:B------:R-:W-:Y:S01]  /*48d0*/  UPRMT UR4, UR25, 0x654, UR7 ;  /* 0x0000065419047896 */ /* 0x000fe20008000007 */
[----:B---3--:R-:W-:-:S03]  /*48e0*/  IMAD.SHL.U32 R5, R6, 0x20, RZ ;  /* 0x0000002006057824 */ /* 0x008fc600078e00ff */
[-C--:B------:R-:W-:Y:S02]  /*48f0*/  SHF.L.U32 R4, R4, R6.reuse, RZ ;  /* 0x0000000604047219 */ /* 0x080fe400000006ff */
[----:B------:R-:W-:Y:S01]  /*4900*/  SHF.L.U32 R6, R3, R6, RZ ;  /* 0x0000000603067219 */ /* 0x000fe200000006ff */
[----:B------:R3:W-:Y:S04]  /*4910*/  STS [UR6+0x280], R5 ;  /* 0x00028005ff007988 */ /* 0x0007e80008000806 */
[----:B------:R3:W-:Y:S04]  /*4920*/  ATOMS.OR RZ, [UR5+0x14], R4 ;  /* 0x00001404ffff798c */ /* 0x0007e8000b000005 */
[----:B------:R3:W-:Y:S01]  /*4930*/  ATOMS.OR RZ, [UR5+0x18], R6 ;  /* 0x00001806ffff798c */ /* 0x0007e2000b000005 */
[----:B------:R-:W-:Y:S03]  /*4940*/  SYNCS.ARRIVE.TRANS64.RED.A1T0 RZ, [UR4], RZ ;  /* 0x000000ffffff79a7 */ /* 0x000fe60008100404 */
[----:B------:R3:W-:Y:S01]  /*4950*/  ATOMS.XOR RZ, [UR5+0x10], R3 ;  /* 0x00001003ffff798c */ /* 0x0007e2000b800005 */
[----:B------:R-:W-:Y:S05]  /*4960*/  BRA `(.L_x_86) ;  /* 0x0000000000107947 */ /* 0x000fea0003800000 */
.L_x_79:
[----:B------:R-:W-:Y:S02]  /*4970*/  MOV R3, 0xffffffff ;  /* 0xffffffff00037802 */ /* 0x000fe40000000f00 */
[----:B------:R-:W-:-:S03]  /*4980*/  MOV R4, 0x49b0 ;  /* 0x000049b000047802 */ /* 0x000fc60000000f00 */
[----:B------:R2:W-:Y:S04]  /*4990*/  STS [UR6+0x280], R3 ;  /* 0x00028003ff007988 */ /* 0x0005e80008000806 */
[----:B-12--5:R-:W-:Y:S05]  /*49a0*/  CALL.REL.NOINC `($__internal_1_$__cuda_sm10x_tcgen05_guardrail_trap_phase_invalid_during_alloc) ;  /* 0x0000006c00a87944 */ /* 0x026fea0003c00000 */
.L_x_86:
[----:B------:R-:W-:Y:S05]  /*49b0*/  WARPSYNC.ALL ;  /* 0x0000000000007948 */ /* 0x000fea0003800000 */
[----:B------:R-:W4:Y:S01]  /*49c0*/  S2UR UR14, SR_CgaCtaId ;  /* 0x00000000000e79c3 */ /* 0x000f220000008800 */
[----:B------:R-:W-:Y:S01]  /*49d0*/  UMOV UR4, 0x400 ;  /* 0x0000040000047882 */ /* 0x000fe20000000000 */
[----:B------:R-:W-:-:S06]  /*49e0*/  NOP ;  /* 0x0000000000007918 */ /* 0x000fcc0000000000 */
[----:B------:R-:W-:Y:S06]  /*49f0*/  BAR.ARV 0x6, 0xa0 ;  /* 0x0182800000007b1d */ /* 0x000fec0000002000 */
[----:B------:R-:W1:Y:S01]  /*4a00*/  LDCU.64 UR6, c[0x0][0x388] ;  /* 0x00007100ff0677ac */ /* 0x000e620008000a00 */
[----:B------:R-:W-:Y:S01]  /*4a10*/  LOP3.LUT R2, R2, 0xffff, RZ, 0xc0, !PT ;  /* 0x0000ffff02027812 */ /* 0x000fe200078ec0ff */
[----:B--2---:R-:W-:Y:S01]  /*4a20*/  IMAD.MOV.U32 R8, RZ, RZ, 0x1 ;  /* 0x00000001ff087424 */ /* 0x004fe200078e00ff */
[----:B------:R-:W-:Y:S01]  /*4a30*/  LOP3.LUT R0, R0, 0xffff, RZ, 0xc0, !PT ;  /* 0x0000ffff00007812 */ /* 0x000fe200078ec0ff */
[----:B------:R-:W-:Y:S01]  /*4a40*/  UISETP.NE.AND UP3, UPT, UR26, URZ, UPT ;  /* 0x000000ff1a00728c */ /* 0x000fe2000bf65270 */
[----:B------:R-:W-:Y:S01]  /*4a50*/  R2UR UR15, R2 ;  /* 0x00000000020f72ca */ /* 0x000fe200000e0000 */
[----:B------:R-:W-:Y:S01]  /*4a60*/  IMAD.MOV.U32 R2, RZ, RZ, RZ ;  /* 0x000000ffff027224 */ /* 0x000fe200078e00ff */
[----:B------:R-:W-:Y:S01]  /*4a70*/  R2UR UR22, R0 ;  /* 0x00000000001672ca */ /* 0x000fe200000e0000 */
[----:B------:R-:W-:Y:S01]  /*4a80*/  IMAD.MOV.U32 R0, RZ, RZ, RZ ;  /* 0x000000ffff007224 */ /* 0x000fe200078e00ff */
[----:B------:R-:W-:Y:S01]  /*4a90*/  UMOV UR18, URZ ;  /* 0x000000ff00127c82 */ /* 0x000fe20008000000 */
[----:B----4-:R-:W-:Y:S01]  /*4aa0*/  ULEA UR14, UR14, UR4, 0x18 ;  /* 0x000000040e0e7291 */ /* 0x010fe2000f8ec0ff */
[----:B------:R-:W-:Y:S01]  /*4ab0*/  UMOV UR13, URZ ;  /* 0x000000ff000d7c82 */ /* 0x000fe20008000000 */
[----:B------:R-:W-:-:S02]  /*4ac0*/  UMOV UR20, 0x0 ;  /* 0x0000000000147882 */ /* 0x000fc40000000000 */
[----:B------:R-:W-:Y:S01]  /*4ad0*/  UIADD3 UR24, UPT, UPT, UR14, 0x238, URZ ;  /* 0x000002380e187890 */ /* 0x000fe2000fffe0ff */
[----:B------:R-:W-:Y:S01]  /*4ae0*/  UMOV UR21, 0x10200010 ;  /* 0x1020001000157882 */ /* 0x000fe20000000000 */
[----:B-1----:R-:W-:-:S03]  /*4af0*/  UIADD3 UR4, UPT, UPT, UR6, 0x1f, URZ ;  /* 0x0000001f06047890 */ /* 0x002fc6000fffe0ff */
[----:B---3--:R-:W1:Y:S01]  /*4b00*/  LDS R3, [UR14+0x280] ;  /* 0x0002800eff037984 */ /* 0x008e620008000800 */
[----:B------:R-:W2:Y:S01]  /*4b10*/  LDCU UR6, c[0x0][0x390] ;  /* 0x00007200ff0677ac */ /* 0x000ea20008000800 */
[----:B------:R-:W-:Y:S02]  /*4b20*/  USHF.R.S32.HI UR5, URZ, 0x1f, UR4 ;  /* 0x0000001fff057899 */ /* 0x000fe40008011404 */
[----:B------:R-:W-:Y:S02]  /*4b30*/  UPRMT UR24, URZ, 0x654, UR24 ;  /* 0x00000654ff187896 */ /* 0x000fe40008000018 */
[----:B------:R-:W-:Y:S02]  /*4b40*/  ULEA.HI UR4, UR5, UR4, URZ, 0x5 ;  /* 0x0000000405047291 */ /* 0x000fe4000f8f28ff */
[----:B------:R-:W-:Y:S02]  /*4b50*/  UIADD3 UR5, UPT, UPT, UR14, 0x8600, URZ ;  /* 0x000086000e057890 */ /* 0x000fe4000fffe0ff */
[----:B------:R-:W-:-:S02]  /*4b60*/  USHF.R.S32.HI UR4, URZ, 0x5, UR4 ;  /* 0x00000005ff047899 */ /* 0x000fc40008011404 */
[----:B------:R-:W-:Y:S02]  /*4b70*/  USHF.R.U32.HI UR5, URZ, 0x4, UR5 ;  /* 0x00000004ff057899 */ /* 0x000fe40008011605 */
[----:B------:R-:W-:Y:S02]  /*4b80*/  UIMAD UR7, UR4, UR7, URZ ;  /* 0x00000007040772a4 */ /* 0x000fe4000f8e02ff */
[----:B------:R-:W-:Y:S02]  /*4b90*/  UIADD3 UR4, UPT, UPT, UR14, 0x28600, URZ ;  /* 0x000286000e047890 */ /* 0x000fe4000fffe0ff */
[----:B------:R-:W-:Y:S02]  /*4ba0*/  ULOP3.LUT UR5, UR5, 0x3fff, URZ, 0xc0, !UPT ;  /* 0x00003fff05057892 */ /* 0x000fe4000f8ec0ff */
[----:B------:R-:W-:Y:S02]  /*4bb0*/  USHF.R.U32.HI UR4, URZ, 0x4, UR4 ;  /* 0x00000004ff047899 */ /* 0x000fe40008011604 */
[----:B------:R-:W-:-:S02]  /*4bc0*/  ULOP3.LUT UR16, UR5, 0x10000, URZ, 0xfc, !UPT ;  /* 0x0001000005107892 */ /* 0x000fc4000f8efcff */
[----:B------:R-:W-:Y:S02]  /*4bd0*/  ULOP3.LUT UR17, UR4, 0x3fff, URZ, 0xc0, !UPT ;  /* 0x00003fff04117892 */ /* 0x000fe4000f8ec0ff */
[----:B--2---:R-:W-:Y:S02]  /*4be0*/  UIMAD UR4, UR7, UR6, URZ ;  /* 0x00000006070472a4 */ /* 0x004fe4000f8e02ff */
[----:B------:R-:W-:Y:S02]  /*4bf0*/  ULOP3.LUT UR17, UR17, 0x10000, URZ, 0xfc, !UPT ;  /* 0x0001000011117892 */ /* 0x000fe4000f8efcff */
[----:B------:R-:W-:Y:S02]  /*4c00*/  UIADD3 UR23, UPT, UPT, UR4, -0x1, URZ ;  /* 0xffffffff04177890 */ /* 0x000fe4000fffe0ff */
[----:B------:R-:W-:Y:S01]  /*4c10*/  UISETP.GE.AND UP4, UPT, UR4, 0x1, UPT ;  /* 0x000000010400788c */ /* 0x000fe2000bf86270 */
[C---:B-1----:R-:W-:Y:S01]  /*4c20*/  VIADD R5, R3.reuse, 0x80 ;  /* 0x0000008003057836 */ /* 0x042fe20000000000 */
[----:B------:R-:W-:-:S04]  /*4c30*/  LOP3.LUT R4, R3, 0xffff, RZ, 0xc0, !PT ;  /* 0x0000ffff03047812 */ /* 0x000fc800078ec0ff */
[----:B------:R-:W-:-:S05]  /*4c40*/  LOP3.LUT R5, R5, 0xffff, RZ, 0xc0, !PT ;  /* 0x0000ffff05057812 */ /* 0x000fca00078ec0ff */
[----:B------:R1:W-:Y:S02]  /*4c50*/  STL.64 [R1], R4 ;  /* 0x0000000401007387 */ /* 0x0003e40000100a00 */
.L_x_98:
[----:B-1----:R-:W-:-:S04]  /*4c60*/  SHF.L.U32 R5, R2, 0x1f, RZ ;  /* 0x0000001f02057819 */ /* 0x002fc800000006ff */
[----:B------:R-:W1:Y:S02]  /*4c70*/  SYNCS.PHASECHK.TRANS64.TRYWAIT P0, [UR14+0x230], R5 ;  /* 0x00023005ff0075a7 */ /* 0x000e64000800110e */
[----:B-1--4-:R-:W-:Y:S05]  /*4c80*/  @!P0 BRA `(.L_x_90) ;  /* 0x0000006400a08947 */ /* 0x012fea0003800000 */
.L_x_220:
[----:B-1----:R-:W1:Y:S01]  /*4c90*/  LDS.128 R4, [UR14+0x270] ;  /* 0x0002700eff047984 */ /* 0x002e620008000c00 */
[----:B------:R-:W-:Y:S01]  /*4ca0*/  ULEA UR19, UR18, UR14, 0x3 ;  /* 0x0000000e12137291 */ /* 0x000fe2000f8e18ff */
[----:B------:R-:W-:Y:S01]  /*4cb0*/  @!PT LDS RZ, [RZ] ;  /* 0x00000000fffff984 */ /* 0x000fe20000000800 */
[----:B------:R-:W-:Y:S01]  /*4cc0*/  @!PT LDS RZ, [RZ] ;  /* 0x00000000fffff984 */ /* 0x000fe20000000800 */
[----:B------:R-:W-:Y:S01]  /*4cd0*/  @!PT LDS RZ, [RZ] ;  /* 0x00000000fffff984 */ /* 0x000fe20000000800 */
[----:B------:R-:W-:Y:S01]  /*4ce0*/  @!PT LDS RZ, [RZ] ;  /* 0x00000000fffff984 */ /* 0x000fe20000000800 */
[----:B------:R2:W-:Y:S06]  /*4cf0*/  MEMBAR.ALL.CTA ;  /* 0x0000000000007992 */ /* 0x0005ec0000008000 */
[----:B--2---:R-:W2:Y:S02]  /*4d00*/  FENCE.VIEW.ASYNC.S ;  /* 0x00000000000073c6 */ /* 0x004ea40000000000 */
[----:B--2---:R-:W-:Y:S01]  /*4d10*/  SYNCS.ARRIVE.TRANS64.RED.A1T0 RZ, [UR24], RZ ;  /* 0x000000ffffff79a7 */ /* 0x004fe20008100418 */
[----:B-1----:R-:W-:Y:S01]  /*4d20*/  LOP3.LUT P2, RZ, R6, 0x1, RZ, 0xc0, !PT ;  /* 0x0000000106ff7812 */ /* 0x002fe2000784c0ff */
[----:B------:R-:W-:-:S12]  /*4d30*/  BRA.U UP3, `(.L_x_91) ;  /* 0x00000001030c7547 */ /* 0x000fd8000b800000 */
[----:B------:R-:W-:-:S04]  /*4d40*/  SHF.L.U32 R5, R8, 0x1f, RZ ;  /* 0x0000001f08057819 */ /* 0x000fc800000006ff */
[----:B------:R-:W1:Y:S02]  /*4d50*/  SYNCS.PHASECHK.TRANS64.TRYWAIT P0, [UR19+0x250], R5 ;  /* 0x00025005ff0075a7 */ /* 0x000e640008001113 */
[----:B-1----:R-:W-:Y:S05]  /*4d60*/  @!P0 BRA `(.L_x_92) ;  /* 0x0000006400808947 */ /* 0x002fea0003800000 */
.L_x_91:
[----:B------:R-:W-:Y:S05]  /*4d70*/  BRA.U UP3, `(.L_x_93) ;  /* 0x0000000103b07547 */ /* 0x000fea000b800000 */
[----:B------:R-:W-:Y:S05]  /*4d80*/  BRA.U !UP4, `(.L_x_94) ;  /* 0x000000010ca07547 */ /* 0x000fea000b800000 */
[----:B------:R-:W-:Y:S01]  /*4d90*/  ULEA UR4, UR18, UR48, 0x2 ;  /* 0x0000003012047291 */ /* 0x000fe2000f8e10ff */
[----:B-1----:R-:W-:-:S08]  /*4da0*/  SHF.L.U32 R4, R0, 0x1f, RZ ;  /* 0x0000001f00047819 */ /* 0x002fd000000006ff */
[----:B------:R-:W5:Y:S01]  /*4db0*/  LDL R5, [UR4] ;  /* 0x00000004ff057983 */ /* 0x000f620008100800 */
[----:B------:R-:W-:Y:S02]  /*4dc0*/  ULEA UR4, UR13, UR14, 0x3 ;  /* 0x0000000e0d047291 */ /* 0x000fe4000f8e18ff */
[----:B------:R-:W-:Y:S01]  /*4dd0*/  UPLOP3.LUT UP2, UPT, UPT, UPT, UPT, 0x40, 0x4 ;  /* 0x000000000004789c */ /* 0x000fe20003f4e870 */
[----:B------:R-:W-:-:S06]  /*4de0*/  UMOV UR10, UR23 ;  /* 0x00000017000a7c82 */ /* 0x000fcc0008000000 */
[----:B------:R1:W2:Y:S01]  /*4df0*/  SYNCS.PHASECHK.TRANS64.TRYWAIT P1, [UR4], R4 ;  /* 0x00000004ff0075a7 */ /* 0x0002a20008021104 */
[----:B------:R-:W-:-:S05]  /*4e00*/  UMOV UR4, UR13 ;  /* 0x0000000d00047c82 */ /* 0x000fca0008000000 */
.L_x_97:
[----:B------:R-:W-:Y:S01]  /*4e10*/  ULEA UR11, UR4, UR14, 0x3 ;  /* 0x0000000e040b7291 */ /* 0x000fe2000f8e18ff */
[----:B--234-:R-:W-:Y:S11]  /*4e20*/  @P1 BRA `(.L_x_95) ;  /* 0x00000000000c1947 */ /* 0x01cff60003800000 */
[----:B------:R-:W-:Y:S04]  /*4e30*/  SHF.L.U32 R7, R0, 0x1f, RZ ;  /* 0x0000001f00077819 */ /* 0x000fe800000006ff */
[----:B------:R-:W2:Y:S02]  /*4e40*/  SYNCS.PHASECHK.TRANS64.TRYWAIT P0, [UR11], R7 ;  /* 0x00000007ff0075a7 */ /* 0x000ea4000800110b */
[----:B--2---:R-:W-:Y:S05]  /*4e50*/  @!P0 BRA `(.L_x_96) ;  /* 0x00000064005c8947 */ /* 0x004fea0003800000 */
.L_x_95:
[----:B------:R-:W-:Y:S01]  /*4e60*/  UISETP.NE.AND UP0, UPT, UR10, URZ, UPT ;  /* 0x000000ff0a00728c */ /* 0x000fe2000bf05270 */
[----:B------:R-:W-:Y:S01]  /*4e70*/  PLOP3.LUT P1, PT, PT, PT, PT, 0x80, 0x8 ;  /* 0x000000000008781c */ /* 0x000fe20003f2f070 */
[----:B------:R-:W-:Y:S02]  /*4e80*/  UIADD3 UR5, UPT, UPT, UR4, 0x1, URZ ;  /* 0x0000000104057890 */ /* 0x000fe4000fffe0ff */
[----:B------:R-:W-:Y:S02]  /*4e90*/  ULEA UR8, UR4, UR17, 0x7 ;  /* 0x0000001104087291 */ /* 0x000fe4000f8e38ff */
[----:B------:R-:W-:Y:S01]  /*4ea0*/  UISETP.NE.AND UP1, UPT, UR5, 0x20, UPT ;  /* 0x000000200500788c */ /* 0x000fe2000bf25270 */
[----:B------:R-:W-:Y:S01]  /*4eb0*/  PLOP3.LUT P0, PT, PT, PT, UP0, 0x80, 0x8 ;  /* 0x000000000008781c */ /* 0x000fe20003f0f008 */
[----:B------:R-:W-:Y:S01]  /*4ec0*/  UMOV UR9, 0xc0004010 ;  /* 0xc000401000097882 */ /* 0x000fe20000000000 */
[----:B------:R-:W-:Y:S01]  /*4ed0*/  UMOV UR7, 0xc0004010 ;  /* 0xc000401000077882 */ /* 0x000fe20000000000 */
[----:B------:R-:W-:Y:S02]  /*4ee0*/  USEL UR6, URZ, 0x1, UP1 ;  /* 0x00000001ff067887 */ /* 0x000fe40008800000 */
[----:B------:R-:W-:Y:S04]  /*4ef0*/  USEL UR13, UR5, URZ, UP1 ;  /* 0x000000ff050d7287 */ /* 0x000fe80008800000 */
[----:B------:R-:W-:Y:S01]  /*4f00*/  @UP0 ULEA UR5, UR13, UR14, 0x3 ;  /* 0x0000000e0d050291 */ /* 0x000fe2000f8e18ff */
[----:B------:R-:W-:Y:S01]  /*4f10*/  LOP3.LUT R0, R0, UR6, RZ, 0x3c, !PT ;  /* 0x0000000600007c12 */ /* 0x000fe2000f8e3cff */
[----:B------:R-:W-:Y:S02]  /*4f20*/  ULEA UR6, UR4, UR16, 0x8 ;  /* 0x0000001004067291 */ /* 0x000fe4000f8e40ff */
[----:B------:R-:W-:Y:S01]  /*4f30*/  UIADD3 UR4, UPT, UPT, UR10, 0x1, URZ ;  /* 0x000000010a047890 */ /* 0x000fe2000fffe0ff */
[----:B-1----:R-:W-:Y:S01]  /*4f40*/  @P0 SHF.L.U32 R4, R0, 0x1f, RZ ;  /* 0x0000001f00040819 */ /* 0x002fe200000006ff */
[----:B------:R-:W-:Y:S02]  /*4f50*/  UIADD3 UR10, UPT, UPT, UR10, -0x1, URZ ;  /* 0xffffffff0a0a7890 */ /* 0x000fe4000fffe0ff */
[----:B------:R-:W-:Y:S01]  /*4f60*/  UISETP.GT.U32.AND UP0, UPT, UR4, 0x1, UPT ;  /* 0x000000010400788c */ /* 0x000fe2000bf04070 */
[----:B------:R3:W4:Y:S01]  /*4f70*/  @P0 SYNCS.PHASECHK.TRANS64.TRYWAIT P1, [UR5], R4 ;  /* 0x00000004ff0005a7 */ /* 0x0007220008021105 */
[----:B------:R-:W-:Y:S11]  /*4f80*/  ELECT P0, URZ, PT ;  /* 0x0000000000ff782f */ /* 0x000ff60003800000 */
[----:B------:R-:W-:Y:S02]  /*4f90*/  @!UPT UIADD3 URZ, UPT, UPT, URZ, URZ, URZ ;  /* 0x000000fffffff290 */ /* 0x000fe4000fffe0ff */
[----:B-----5:R-:W-:Y:S01]  /*4fa0*/  @P0 R2UR.BROADCAST UR12, R5 ;  /* 0x00000000050c02ca */ /* 0x020fe200008e0000 */
[----:B------:R-:W-:Y:S01]  /*4fb0*/  UIADD3 UR5, UPT, UPT, UR11, 0x100, URZ ;  /* 0x000001000b057890 */ /* 0x000fe2000fffe0ff */
[----:B------:R-:W-:Y:S11]  /*4fc0*/  UMOV UR4, UR13 ;  /* 0x0000000d00047c82 */ /* 0x000ff60008000000 */
[----:B------:R3:W-:Y:S01]  /*4fd0*/  UTCQMMA.2CTA gdesc[UR6], gdesc[UR8], tmem[UR12], tmem[UR20], idesc[UR21], UP2 ;  /* 0x00ff1408060075ea */ /* 0x0007e2000920030c */
[----:B------:R-:W-:Y:S01]  /*4fe0*/  UPLOP3.LUT UP2, UPT, UPT, UPT, UPT, 0x80, 0x8 ;  /* 0x000000000008789c */ /* 0x000fe20003f4f070 */
[----:B------:R3:W-:Y:S01]  /*4ff0*/  UTCBAR.2CTA.MULTICAST [UR5], URZ, UR15 ;  /* 0x000000ff050073e9 */ /* 0x0007e2000820080f */
[----:B------:R-:W-:Y:S09]  /*5000*/  BRA.U UP0, `(.L_x_97) ;  /* 0xfffffffd00807547 */ /* 0x000ff2000b83ffff */
.L_x_94:
[----:B------:R-:W-:-:S09]  /*5010*/  UIADD3 UR4, UPT, UPT, UR19, 0x240, URZ ;  /* 0x0000024013047890 */ /* 0x000fd2000fffe0ff */
[----:B------:R2:W-:Y:S01]  /*5020*/  UTCBAR.2CTA.MULTICAST [UR4], URZ, UR22 ;  /* 0x000000ff040073e9 */ /* 0x0005e20008200816 */
[----:B------:R-:W-:Y:S02]  /*5030*/  NOP ;  /* 0x0000000000007918 */ /* 0x000fe40000000000 */
.L_x_93:
[----:B--2---:R-:W-:Y:S01]  /*5040*/  UIADD3 UR4, UPT, UPT, UR18, 0x1, URZ ;  /* 0x0000000112047890 */ /* 0x004fe2000fffe0ff */
[----:B------:R-:W-:-:S03]  /*5050*/  LOP3.LUT R2, R2, 0x1, RZ, 0x3c, !PT ;  /* 0x0000000102027812 */ /* 0x000fc600078e3cff */
[----:B------:R-:W-:-:S04]  /*5060*/  UISETP.NE.AND UP0, UPT, UR4, 0x2, UPT ;  /* 0x000000020400788c */ /* 0x000fc8000bf05270 */
[----:B---3--:R-:W-:Y:S02]  /*5070*/  USEL UR5, URZ, 0x1, UP0 ;  /* 0x00000001ff057887 */ /* 0x008fe40008000000 */
[----:B------:R-:W-:-:S04]  /*5080*/  USEL UR18, UR4, URZ, UP0 ;  /* 0x000000ff04127287 */ /* 0x000fc80008000000 */
[----:B------:R-:W-:Y:S01]  /*5090*/  LOP3.LUT R8, R8, UR5, RZ, 0x3c, !PT ;  /* 0x0000000508087c12 */ /* 0x000fe2000f8e3cff */
[----:B------:R-:W-:Y:S07]  /*50a0*/  @P2 BRA `(.L_x_98) ;  /* 0xfffffff800ec2947 */ /* 0x000fee000383ffff */
[----:B------:R-:W2:Y:S01]  /*50b0*/  S2UR UR8, SR_CgaCtaId ;  /* 0x00000000000879c3 */ /* 0x000ea20000008800 */
[----:B------:R-:W-:Y:S01]  /*50c0*/  ELECT P0, URZ, PT ;  /* 0x0000000000ff782f */ /* 0x000fe20003800000 */
[----:B------:R-:W-:Y:S01]  /*50d0*/  HFMA2 R0, -RZ, RZ, 0, 5.9604644775390625e-08 ;  /* 0x00000001ff007431 */ /* 0x000fe200000001ff */
[----:B------:R-:W-:-:S05]  /*50e0*/  UMOV UR4, 0x40 ;  /* 0x0000004000047882 */ /* 0x000fca0000000000 */
[----:B------:R-:W-:Y:S01]  /*50f0*/  UVIRTCOUNT.DEALLOC.SMPOOL 0x80 ;  /* 0x000000800000784c */ /* 0x000fe20000000000 */
[----:B------:R-:W-:Y:S02]  /*5100*/  UISETP.NE.AND UP0, UPT, UR26, URZ, UPT ;  /* 0x000000ff1a00728c */ /* 0x000fe4000bf05270 */
[----:B--2---:R-:W-:-:S09]  /*5110*/  ULEA UR8, UR8, UR4, 0x18 ;  /* 0x0000000408087291 */ /* 0x004fd2000f8ec0ff */
[----:B------:R2:W-:Y:S01]  /*5120*/  @P0 STS.U8 [UR8+0x1c], R0 ;  /* 0x00001c00ff000988 */ /* 0x0005e20008000008 */
[----:B------:R-:W-:Y:S05]  /*5130*/  BRA.U UP0, `(.L_x_99) ;  /* 0x0000000100587547 */ /* 0x000fea000b800000 */
[----:B------:R-:W-:Y:S01]  /*5140*/  UIADD3 UR5, UPT, UPT, UR14, 0x250, URZ ;  /* 0x000002500e057890 */ /* 0x000fe2000fffe0ff */
[----:B-1----:R-:W-:-:S03]  /*5150*/  SHF.L.U32 R5, R8, 0x1f, RZ ;  /* 0x0000001f08057819 */ /* 0x002fc600000006ff */
[----:B------:R-:W-:-:S09]  /*5160*/  ULEA UR4, UR18, UR5, 0x3 ;  /* 0x0000000512047291 */ /* 0x000fd2000f8e18ff */
[----:B------:R-:W1:Y:S02]  /*5170*/  SYNCS.PHASECHK.TRANS64.TRYWAIT P0, [UR4], R5 ;  /* 0x00000005ff0075a7 */ /* 0x000e640008001104 */
[----:B-1----:R-:W-:Y:S05]  /*5180*/  @!P0 BRA `(.L_x_100) ;  /* 0x0000006000a88947 */ /* 0x002fea0003800000 */
.L_x_224:
[----:B------:R-:W-:-:S04]  /*5190*/  UIADD3 UR18, UPT, UPT, UR18, 0x1, URZ ;  /* 0x0000000112127890 */ /* 0x000fc8000fffe0ff */
[----:B------:R-:W-:-:S04]  /*51a0*/  UISETP.NE.AND UP1, UPT, UR18, 0x2, UPT ;  /* 0x000000021200788c */ /* 0x000fc8000bf25270 */
[----:B------:R-:W-:Y:S02]  /*51b0*/  USEL UR6, URZ, 0x1, UP1 ;  /* 0x00000001ff067887 */ /* 0x000fe40008800000 */
[----:B------:R-:W-:-:S04]  /*51c0*/  USEL UR4, UR18, URZ, UP1 ;  /* 0x000000ff12047287 */ /* 0x000fc80008800000 */
[----:B------:R-:W-:Y:S01]  /*51d0*/  ULEA UR4, UR4, UR5, 0x3 ;  /* 0x0000000504047291 */ /* 0x000fe2000f8e18ff */
[----:B-1----:R-:W-:-:S04]  /*51e0*/  LOP3.LUT R5, R8, UR6, RZ, 0x3c, !PT ;  /* 0x0000000608057c12 */ /* 0x002fc8000f8e3cff */
[----:B------:R-:W-:Y:S01]  /*51f0*/  SHF.L.U32 R5, R5, 0x1f, RZ ;  /* 0x0000001f05057819 */ /* 0x000fe200000006ff */
[----:B--2---:R-:W-:-:S04]  /*5200*/  IMAD.U32 R0, RZ, RZ, UR4 ;  /* 0x00000004ff007e24 */ /* 0x004fc8000f8e00ff */
[----:B------:R1:W2:Y:S03]  /*5210*/  SYNCS.PHASECHK.TRANS64.TRYWAIT P0, [R0+URZ], R5 ;  /* 0x00000005000075a7 */ /* 0x0002a600080011ff */
[----:B--2---:R-:W-:Y:S05]  /*5220*/  @!P0 NANOSLEEP.SYNCS 0x989680 ;  /* 0x009896800000895d */ /* 0x004fea0003900000 */
[----:B------:R-:W2:Y:S02]  /*5230*/  @!P0 SYNCS.PHASECHK.TRANS64 P0, [R0+URZ], R5 ;  /* 0x00000005000085a7 */ /* 0x000ea400080010ff */
[----:B--2---:R-:W-:Y:S05]  /*5240*/  @P0 BRA `(.L_x_101) ;  /* 0x0000000000200947 */ /* 0x004fea0003800000 */
.L_x_102:
[----:B--2---:R2:W3:Y:S02]  /*5250*/  SYNCS.PHASECHK.TRANS64.TRYWAIT P0, [R0+URZ], R5 ;  /* 0x00000005000075a7 */ /* 0x0044e400080011ff */
[----:B---3--:R-:W-:Y:S05]  /*5260*/  @!P0 NANOSLEEP.SYNCS 0x989680 ;  /* 0x009896800000895d */ /* 0x008fea0003900000 */
[----:B------:R-:W3:Y:S02]  /*5270*/  @!P0 SYNCS.PHASECHK.TRANS64 P0, [R0+URZ], R5 ;  /* 0x00000005000085a7 */ /* 0x000ee400080010ff */
[----:B---3--:R-:W-:Y:S05]  /*5280*/  @!P0 BRA `(.L_x_102) ;  /* 0xfffffffc00f08947 */ /* 0x008fea000383ffff */
[----:B------:R-:W-:Y:S05]  /*5290*/  BRA `(.L_x_101) ;  /* 0x00000000000c7947 */ /* 0x000fea0003800000 */
.L_x_99:
[----:B------:R-:W-:-:S04]  /*52a0*/  UIADD3 UR4, UPT, UPT, UR14, 0x260, URZ ;  /* 0x000002600e047890 */ /* 0x000fc8000fffe0ff */
[----:B------:R-:W-:-:S09]  /*52b0*/  UPRMT UR4, UR25, 0x654, UR4 ;  /* 0x0000065419047896 */ /* 0x000fd20008000004 */
[----:B------:R-:W-:Y:S03]  /*52c0*/  SYNCS.ARRIVE.TRANS64.RED.A1T0 RZ, [UR4], RZ ;  /* 0x000000ffffff79a7 */ /* 0x000fe60008100404 */
.L_x_101:
[----:B-12---:R-:W-:Y:S01]  /*52d0*/  SHF.L.U32 R5, RZ, 0x1f, RZ ;  /* 0x0000001fff057819 */ /* 0x006fe200000006ff */
[----:B------:R-:W-:Y:S01]  /*52e0*/  UIADD3 UR4, UPT, UPT, UR14, 0x260, URZ ;  /* 0x000002600e047890 */ /* 0x000fe2000fffe0ff */
[----:B------:R-:W-:Y:S02]  /*52f0*/  PLOP3.LUT P0, PT, PT, PT, UP0, 0x80, 0x8 ;  /* 0x000000000008781c */ /* 0x000fe40003f0f008 */
[----:B----4-:R-:W1:Y:S02]  /*5300*/  SYNCS.PHASECHK.TRANS64.TRYWAIT P1, [UR14+0x260], R5 ;  /* 0x00026005ff0075a7 */ /* 0x010e64000802110e */
[----:B-1----:R-:W-:Y:S09]  /*5310*/  @!P1 BRA `(.L_x_103) ;  /* 0x00000060005c9947 */ /* 0x002ff20003800000 */
.L_x_226:
[----:B------:R-:W-:Y:S01]  /*5320*/  @!UP0 UPRMT UR4, UR25, 0x654, UR4 ;  /* 0x0000065419048896 */ /* 0x000fe20008000004 */
[----:B------:R-:W-:Y:S01]  /*5330*/  LOP3.LUT R2, R3, 0xffff, RZ, 0xc0, !PT ;  /* 0x0000ffff03027812 */ /* 0x000fe200078ec0ff */
[----:B------:R-:W-:Y:S02]  /*5340*/  IMAD.MOV.U32 R3, RZ, RZ, 0xffff ;  /* 0x0000ffffff037424 */ /* 0x000fe400078e00ff */
[----:B-1----:R-:W-:Y:S01]  /*5350*/  IMAD.MOV.U32 R5, RZ, RZ, 0x1 ;  /* 0x00000001ff057424 */ /* 0x002fe200078e00ff */
[----:B------:R-:W-:-:S04]  /*5360*/  SHF.R.U32.HI R2, RZ, 0x5, R2 ;  /* 0x00000005ff027819 */ /* 0x000fc80000011602 */
[----:B------:R-:W-:Y:S01]  /*5370*/  @!P0 SYNCS.ARRIVE.TRANS64.RED.A1T0 RZ, [UR4], RZ ;  /* 0x000000ffffff89a7 */ /* 0x000fe20008100404 */
[----:B------:R-:W-:Y:S01]  /*5380*/  NOP ;  /* 0x0000000000007918 */ /* 0x000fe20000000000 */
[----:B------:R-:W1:Y:S01]  /*5390*/  LDS R0, [UR8+0x14] ;  /* 0x00001408ff007984 */ /* 0x000e620008000800 */
[-C--:B------:R-:W-:Y:S02]  /*53a0*/  SHF.L.U32 R3, R3, R2.reuse, RZ ;  /* 0x0000000203037219 */ /* 0x080fe400000006ff */
[----:B------:R-:W-:Y:S02]  /*53b0*/  SHF.L.U32 R5, R5, R2, RZ ;  /* 0x0000000205057219 */ /* 0x000fe400000006ff */
[----:B-1----:R-:W-:-:S04]  /*53c0*/  LOP3.LUT R0, R0, R3, RZ, 0xc0, !PT ;  /* 0x0000000300007212 */ /* 0x002fc800078ec0ff */
[----:B------:R-:W-:-:S13]  /*53d0*/  ISETP.NE.AND P0, PT, R0, R3, PT ;  /* 0x000000030000720c */ /* 0x000fda0003f05270 */
[----:B------:R-:W-:Y:S05]  /*53e0*/  @P0 BRA `(.L_x_104) ;  /* 0x00000000005c0947 */ /* 0x000fea0003800000 */
[----:B------:R-:W1:Y:S02]  /*53f0*/  LDS R0, [UR8+0x18] ;  /* 0x00001808ff007984 */ /* 0x000e640008000800 */
[----:B-1----:R-:W-:-:S04]  /*5400*/  LOP3.LUT R0, R0, R5, RZ, 0xc0, !PT ;  /* 0x0000000500007212 */ /* 0x002fc800078ec0ff */
[----:B------:R-:W-:-:S13]  /*5410*/  ISETP.NE.AND P0, PT, R0, R5, PT ;  /* 0x000000050000720c */ /* 0x000fda0003f05270 */
[----:B------:R-:W-:Y:S05]  /*5420*/  @P0 BRA `(.L_x_105) ;  /* 0x0000000000400947 */ /* 0x000fea0003800000 */
[----:B------:R-:W-:Y:S01]  /*5430*/  R2UR UR4, R3 ;  /* 0x00000000030472ca */ /* 0x000fe200000e0000 */
[----:B------:R-:W1:Y:S01]  /*5440*/  S2R R2, SR_LANEID ;  /* 0x0000000000027919 */ /* 0x000e620000000000 */
[----:B------:R-:W-:-:S04]  /*5450*/  LOP3.LUT R5, RZ, R5, RZ, 0x33, !PT ;  /* 0x00000005ff057212 */ /* 0x000fc800078e33ff */
[----:B------:R-:W2:Y:S07]  /*5460*/  REDUX UR6, R5 ;  /* 0x00000000050673c4 */ /* 0x000eae0000000000 */
[----:B------:R-:W-:-:S03]  /*5470*/  ULOP3.LUT UR5, URZ, UR4, URZ, 0x33, !UPT ;  /* 0x00000004ff057292 */ /* 0x000fc6000f8e33ff */
[----:B------:R-:W-:Y:S02]  /*5480*/  VOTEU.ANY UR4, UPT, PT ;  /* 0x0000000000047886 */ /* 0x000fe400038e0100 */
[----:B------:R-:W-:Y:S01]  /*5490*/  UFLO.U32 UR4, UR4 ;  /* 0x00000004000472bd */ /* 0x000fe200080e0000 */
[----:B------:R-:W-:-:S04]  /*54a0*/  IMAD.U32 R0, RZ, RZ, UR5 ;  /* 0x00000005ff007e24 */ /* 0x000fc8000f8e00ff */
[----:B------:R-:W3:Y:S02]  /*54b0*/  REDUX UR7, R0 ;  /* 0x00000000000773c4 */ /* 0x000ee40000000000 */
[----:B------:R4:W-:Y:S01]  /*54c0*/  UTCATOMSWS.AND URZ, UR5 ;  /* 0x0000000500ff79e3 */ /* 0x0009e20008000000 */
[----:B-1----:R-:W-:Y:S01]  /*54d0*/  ISETP.EQ.U32.AND P0, PT, R2, UR4, PT ;  /* 0x0000000402007c0c */ /* 0x002fe2000bf02070 */
[----:B--2---:R-:W-:Y:S02]  /*54e0*/  IMAD.U32 R2, RZ, RZ, UR6 ;  /* 0x00000006ff027e24 */ /* 0x004fe4000f8e00ff */
[----:B---3--:R-:W-:-:S10]  /*54f0*/  IMAD.U32 R3, RZ, RZ, UR7 ;  /* 0x00000007ff037e24 */ /* 0x008fd4000f8e00ff */
[----:B------:R4:W-:Y:S04]  /*5500*/  @P0 ATOMS.AND RZ, [UR8+0x14], R3 ;  /* 0x00001403ffff098c */ /* 0x0009e8000a800008 */
[----:B------:R4:W-:Y:S01]  /*5510*/  @P0 ATOMS.AND RZ, [UR8+0x18], R2 ;  /* 0x00001802ffff098c */ /* 0x0009e2000a800008 */
[----:B------:R-:W-:Y:S05]  /*5520*/  BRA `(.L_x_106) ;  /* 0x0000000000147947 */ /* 0x000fea0003800000 */
.L_x_105:
[----:B------:R-:W-:Y:S02]  /*5530*/  MOV R2, 0x5550 ;  /* 0x0000555000027802 */ /* 0x000fe40000000f00 */
[----:B-----5:R-:W-:Y:S05]  /*5540*/  CALL.REL.NOINC `($__internal_0_$__cuda_sm10x_tcgen05_guardrail_trap_col_being_dealloced_not_returned_by_alloc) ;  /* 0x0000006000b47944 */ /* 0x020fea0003c00000 */
[----:B------:R-:W-:Y:S05]  /*5550*/  BRA `(.L_x_106) ;  /* 0x0000000000087947 */ /* 0x000fea0003800000 */
.L_x_104:
[----:B------:R-:W-:Y:S02]  /*5560*/  MOV R2, 0x5580 ;  /* 0x0000558000027802 */ /* 0x000fe40000000f00 */
[----:B-----5:R-:W-:Y:S05]  /*5570*/  CALL.REL.NOINC `($__internal_2_$__cuda_sm10x_tcgen05_guardrail_trap_unallocated_columns_being_dealloced) ;  /* 0x0000006000c07944 */ /* 0x020fea0003c00000 */
.L_x_106:
[----:B------:R-:W-:Y:S01]  /*5580*/  NOP ;  /* 0x0000000000007918 */ /* 0x000fe20000000000 */
[----:B----4-:R-:W-:Y:S05]  /*5590*/  EXIT ;  /* 0x000000000000794d */ /* 0x010fea0003800000 */
.L_x_78:
[----:B------:R-:W-:-:S09]  /*55a0*/  UISETP.NE.OR UP0, UPT, UR18, 0x3, !UP3 ;  /* 0x000000031200788c */ /* 0x000fd2000df05670 */
[----:B------:R-:W-:Y:S05]  /*55b0*/  BRA.U UP0, `(.L_x_107) ;  /* 0x0000000d00cc7547 */ /* 0x000fea000b800000 */
[----:B------:R-:W2:Y:S01]  /*55c0*/  LDCU.64 UR4, c[0x0][0x888] ;  /* 0x00011100ff0477ac */ /* 0x000ea20008000a00 */
[----:B------:R-:W3:Y:S01]  /*55d0*/  LDC.64 R12, c[0x0][0x348] ;  /* 0x0000d200ff0c7b82 */ /* 0x000ee20000000a00 */
[----:B------:R-:W-:Y:S01]  /*55e0*/  HFMA2 R10, -RZ, RZ, 0, 5.9604644775390625e-08 ;  /* 0x00000001ff0a7431 */ /* 0x000fe200000001ff */
[----:B------:R-:W-:Y:S01]  /*55f0*/  MOV R9, RZ ;  /* 0x000000ff00097202 */ /* 0x000fe20000000f00 */
[----:B------:R-:W4:Y:S01]  /*5600*/  LDCU UR40, c[0x0][0x370] ;  /* 0x00006e00ff2877ac */ /* 0x000f220008000800 */
[----:B------:R-:W-:Y:S01]  /*5610*/  HFMA2 R0, -RZ, RZ, 0, 0.0078125 ;  /* 0x00002000ff007431 */ /* 0x000fe200000001ff */
[----:B------:R-:W4:Y:S01]  /*5620*/  LDCU.128 UR28, c[0x0][0xb10] ;  /* 0x00016200ff1c77ac */ /* 0x000f220008000c00 */
[----:B------:R-:W1:Y:S01]  /*5630*/  LDCU UR38, c[0x0][0x374] ;  /* 0x00006e80ff2677ac */ /* 0x000e620008000800 */
[----:B------:R-:W1:Y:S01]  /*5640*/  LDCU.64 UR26, c[0x0][0x890] ;  /* 0x00011200ff1a77ac */ /* 0x000e620008000a00 */
[----:B------:R-:W1:Y:S01]  /*5650*/  LDCU UR24, c[0x0][0xb0c] ;  /* 0x00016180ff1877ac */ /* 0x000e620008000800 */
[----:B--2---:R-:W-:Y:S01]  /*5660*/  UISETP.NE.U32.AND UP0, UPT, UR4, URZ, UPT ;  /* 0x000000ff0400728c */ /* 0x004fe2000bf05070 */
[----:B------:R-:W2:Y:S01]  /*5670*/  LDCU UR46, c[0x0][0xb20] ;  /* 0x00016400ff2e77ac */ /* 0x000ea20008000800 */
[----:B------:R-:W2:Y:S01]  /*5680*/  LDCU UR4, c[0x0][0xb30] ;  /* 0x00016600ff0477ac */ /* 0x000ea20008000800 */
[----:B------:R-:W2:Y:S01]  /*5690*/  LDCU.128 UR32, c[0x0][0x980] ;  /* 0x00013000ff2077ac */ /* 0x000ea20008000c00 */
[----:B------:R-:W-:Y:S01]  /*56a0*/  UMOV UR25, 0x400 ;  /* 0x0000040000197882 */ /* 0x000fe20000000000 */
[----:B----4-:R-:W-:-:S02]  /*56b0*/  UIMAD.WIDE.U32 UR6, UR40, UR28, URZ ;  /* 0x0000001c280672a5 */ /* 0x010fc4000f8e00ff */
[----:B------:R-:W-:Y:S02]  /*56c0*/  ULEA UR25, UR43, UR25, 0x18 ;  /* 0x000000192b197291 */ /* 0x000fe4000f8ec0ff */
[----:B-1----:R-:W-:Y:S02]  /*56d0*/  UIMAD.WIDE.U32 UR8, UR38, UR31, URZ ;  /* 0x0000001f260872a5 */ /* 0x002fe4000f8e00ff */
[----:B------:R-:W-:Y:S02]  /*56e0*/  UIADD3 UR42, UPT, UPT, UR25, 0x208, URZ ;  /* 0x00000208192a7890 */ /* 0x000fe4000fffe0ff */
[----:B------:R-:W-:Y:S02]  /*56f0*/  UISETP.NE.AND.EX UP5, UPT, UR5, URZ, UPT, UP0 ;  /* 0x000000ff0500728c */ /* 0x000fe4000bfa5300 */
[----:B------:R-:W-:Y:S02]  /*5700*/  UISETP.NE.U32.AND UP6, UPT, UR26, URZ, UPT ;  /* 0x000000ff1a00728c */ /* 0x000fe4000bfc5070 */
[----:B------:R-:W-:-:S02]  /*5710*/  UIADD3 UR41, UPT, UPT, UR25, 0x238, URZ ;  /* 0x0000023819297890 */ /* 0x000fc4000fffe0ff */
[----:B------:R-:W-:Y:S02]  /*5720*/  UIADD3 UR17, UPT, UPT, UR25, 0x200, URZ ;  /* 0x0000020019117890 */ /* 0x000fe4000fffe0ff */
[----:B------:R-:W-:Y:S02]  /*5730*/  UISETP.NE.AND UP0, UPT, UR39, 0x1, UPT ;  /* 0x000000012700788c */ /* 0x000fe4000bf05270 */
[----:B------:R-:W-:Y:S01]  /*5740*/  UISETP.NE.AND UP0, UPT, UR24, 0x1, UPT ;  /* 0x000000011800788c */ /* 0x000fe2000bf05270 */
[----:B------:R-:W-:Y:S01]  /*5750*/  UMOV UR45, UR7 ;  /* 0x00000007002d7c82 */ /* 0x000fe20008000000 */
[----:B------:R-:W-:Y:S01]  /*5760*/  UMOV UR44, UR9 ;  /* 0x00000009002c7c82 */ /* 0x000fe20008000000 */
[----:B------:R-:W-:Y:S02]  /*5770*/  UISETP.GE.AND UP2, UPT, UR39, 0x1, UPT ;  /* 0x000000012700788c */ /* 0x000fe4000bf46270 */
[----:B------:R-:W-:Y:S02]  /*5780*/  UPRMT UR42, UR43, 0x654, UR42 ;  /* 0x000006542b2a7896 */ /* 0x000fe4000800002a */
[----:B------:R-:W-:-:S02]  /*5790*/  UISETP.NE.AND UP0, UPT, UR30, 0x1, UPT ;  /* 0x000000011e00788c */ /* 0x000fc4000bf05270 */
[----:B------:R-:W-:Y:S01]  /*57a0*/  UPLOP3.LUT UP4, UPT, UPT, UPT, UPT, 0x40, 0x4 ;  /* 0x000000000004789c */ /* 0x000fe20003f8e870 */
[----:B------:R-:W1:Y:S01]  /*57b0*/  LDCU.64 UR22, c[0x0][0xb28] ;  /* 0x00016500ff1677ac */ /* 0x000e620008000a00 */
[----:B------:R-:W4:Y:S01]  /*57c0*/  LDCU.64 UR36, c[0x0][0x990] ;  /* 0x00013200ff2477ac */ /* 0x000f220008000a00 */
[----:B------:R-:W-:Y:S02]  /*57d0*/  UISETP.NE.AND.EX UP6, UPT, UR27, URZ, UPT, UP6 ;  /* 0x000000ff1b00728c */ /* 0x000fe4000bfc5360 */
[----:B------:R-:W-:Y:S02]  /*57e0*/  UPRMT UR41, URZ, 0x654, UR41 ;  /* 0x00000654ff297896 */ /* 0x000fe40008000029 */
[----:B------:R-:W-:Y:S02]  /*57f0*/  UPRMT UR43, UR43, 0x654, UR17 ;  /* 0x000006542b2b7896 */ /* 0x000fe40008000011 */
[----:B------:R-:W-:Y:S02]  /*5800*/  USHF.R.U32.HI UR45, URZ, UR29, UR45 ;  /* 0x0000001dff2d7299 */ /* 0x000fe4000801162d */
[----:B--2---:R-:W-:-:S02]  /*5810*/  USHF.R.U32.HI UR44, URZ, UR46, UR44 ;  /* 0x0000002eff2c7299 */ /* 0x004fc4000801162c */
[----:B------:R-:W-:Y:S02]  /*5820*/  UISETP.NE.AND UP3, UPT, UR4, 0x1, UPT ;  /* 0x000000010400788c */ /* 0x000fe4000bf65270 */
[----:B------:R-:W-:Y:S02]  /*5830*/  UISETP.NE.AND UP2, UPT, UR32, 0x1, UPT ;  /* 0x000000012000788c */ /* 0x000fe4000bf45270 */
[----:B---3--:R-:W-:-:S11]  /*5840*/  UISETP.NE.AND UP0, UPT, UR35, 0x1, UPT ;  /* 0x000000012300788c */ /* 0x008fd6000bf05270 */
.L_x_116:
[----:B------:R-:W-:Y:S04]  /*5850*/  SHF.L.U32 R3, R9, 0x1f, RZ ;  /* 0x0000001f09037819 */ /* 0x000fe800000006ff */
[----:B--2---:R-:W2:Y:S02]  /*5860*/  SYNCS.PHASECHK.TRANS64.TRYWAIT P0, [UR25+0x230], R3 ;  /* 0x00023003ff0075a7 */ /* 0x004ea40008001119 */
[----:B--2---:R-:W-:Y:S05]  /*5870*/  @!P0 BRA `(.L_x_108) ;  /* 0x0000005c001c8947 */ /* 0x004fea0003800000 */
.L_x_228:
[----:B------:R-:W3:Y:S01]  /*5880*/  LDS.128 R4, [UR25+0x270] ;  /* 0x00027019ff047984 */ /* 0x000ee20008000c00 */
[----:B------:R-:W-:Y:S01]  /*5890*/  UISETP.GE.AND UP0, UPT, UR39, 0x1, UPT ;  /* 0x000000012700788c */ /* 0x000fe2000bf06270 */
[----:B------:R-:W-:Y:S01]  /*58a0*/  @!PT LDS RZ, [RZ] ;  /* 0x00000000fffff984 */ /* 0x000fe20000000800 */
[----:B------:R-:W-:Y:S01]  /*58b0*/  @!PT LDS RZ, [RZ] ;  /* 0x00000000fffff984 */ /* 0x000fe20000000800 */
[----:B------:R-:W-:Y:S01]  /*58c0*/  @!PT LDS RZ, [RZ] ;  /* 0x00000000fffff984 */ /* 0x000fe20000000800 */
[----:B------:R-:W-:Y:S01]  /*58d0*/  @!PT LDS RZ, [RZ] ;  /* 0x00000000fffff984 */ /* 0x000fe20000000800 */
[----:B------:R1:W-:Y:S06]  /*58e0*/  MEMBAR.ALL.CTA ;  /* 0x0000000000007992 */ /* 0x0003ec0000008000 */
[----:B-1----:R-:W1:Y:S02]  /*58f0*/  FENCE.VIEW.ASYNC.S ;  /* 0x00000000000073c6 */ /* 0x002e640000000000 */
[----:B-1----:R-:W-:Y:S01]  /*5900*/  SYNCS.ARRIVE.TRANS64.RED.A1T0 RZ, [UR41], RZ ;  /* 0x000000ffffff79a7 */ /* 0x002fe20008100429 */
[----:B---3--:R-:W-:Y:S11]  /*5910*/  LOP3.LUT P0, RZ, R6, 0x1, RZ, 0xc0, !PT ;  /* 0x0000000106ff7812 */ /* 0x008ff6000780c0ff */
[----:B------:R-:W-:Y:S02]  /*5920*/  @!UPT UIADD3 URZ, UPT, UPT, URZ, URZ, URZ ;  /* 0x000000fffffff290 */ /* 0x000fe4000fffe0ff */
[----:B------:R-:W-:Y:S01]  /*5930*/  VOTEU.ANY UP2, P0 ;  /* 0x0000000000ff7886 */ /* 0x000fe20000040100 */
[----:B------:R-:W-:Y:S11]  /*5940*/  PLOP3.LUT P0, PT, PT, PT, UP2, 0x80, 0x8 ;  /* 0x000000000008781c */ /* 0x000ff60003f0f028 */
[----:B------:R-:W-:Y:S02]  /*5950*/  @!UPT UIADD3 URZ, UPT, UPT, URZ, URZ, URZ ;  /* 0x000000fffffff290 */ /* 0x000fe4000fffe0ff */
[----:B--2---:R-:W-:Y:S02]  /*5960*/  @P0 MOV R3, R4 ;  /* 0x0000000400030202 */ /* 0x004fe40000000f00 */
[----:B------:R-:W-:Y:S02]  /*5970*/  @P0 LOP3.LUT R2, R5, 0xffff, RZ, 0xc0, !PT ;  /* 0x0000ffff05020812 */ /* 0x000fe400078ec0ff */
[----:B------:R-:W-:Y:S02]  /*5980*/  @P0 R2UR UR5, R3 ;  /* 0x00000000030502ca */ /* 0x000fe400000e0000 */
[----:B------:R-:W-:Y:S11]  /*5990*/  @P0 R2UR UR4, R2 ;  /* 0x00000000020402ca */ /* 0x000ff600000e0000 */
[----:B------:R-:W-:Y:S02]  /*59a0*/  @UP2 UMOV UR15, UR5 ;  /* 0x00000005000f2c82 */ /* 0x000fe40008000000 */
[----:B------:R-:W-:Y:S01]  /*59b0*/  @UP2 UMOV UR14, UR4 ;  /* 0x00000004000e2c82 */ /* 0x000fe20008000000 */
[----:B------:R-:W-:Y:S05]  /*59c0*/  BRA.U !UP0, `(.L_x_109) ;  /* 0x0000000108c07547 */ /* 0x000fea000b800000 */
[----:B------:R-:W-:Y:S02]  /*59d0*/  UIMAD.WIDE.U32 UR8, UR14, UR31, URZ ;  /* 0x0000001f0e0872a5 */ /* 0x000fe4000f8e00ff */
[----:B------:R-:W-:Y:S02]  /*59e0*/  UP2UR UR16, UPR, URZ, 0x4 ;  /* 0x00000004ff107883 */ /* 0x000fe40008000000 */
[----:B------:R-:W-:Y:S02]  /*59f0*/  UISETP.NE.AND UP2, UPT, UR30, 0x1, UPT ;  /* 0x000000011e00788c */ /* 0x000fe4000bf45270 */
[----:B------:R-:W-:Y:S02]  /*5a00*/  UIMAD.WIDE.U32 UR10, UR15, UR28, URZ ;  /* 0x0000001c0f0a72a5 */ /* 0x000fe4000f8e00ff */
[----:B------:R-:W-:Y:S02]  /*5a10*/  USEL UR4, UR38, UR44, !UP2 ;  /* 0x0000002c26047287 */ /* 0x000fe4000d000000 */
[----:B------:R-:W-:Y:S02]  /*5a20*/  UISETP.NE.AND UP0, UPT, UR24, 0x1, UPT ;  /* 0x000000011800788c */ /* 0x000fe4000bf05270 */
[----:B------:R-:W-:Y:S02]  /*5a30*/  UP2UR UR20, UPR, URZ, 0x2 ;  /* 0x00000002ff147883 */ /* 0x000fe40008000000 */
[----:B------:R-:W-:Y:S02]  /*5a40*/  UISETP.NE.AND UP1, UPT, UR39, 0x1, UPT ;  /* 0x000000012700788c */ /* 0x000fe4000bf25270 */
[----:B------:R-:W-:Y:S02]  /*5a50*/  UIMAD.WIDE.U32 UR12, UR4, UR22, URZ ;  /* 0x00000016040c72a5 */ /* 0x000fe4000f8e00ff */
[----:B------:R-:W-:Y:S01]  /*5a60*/  USEL UR7, UR40, UR45, !UP0 ;  /* 0x0000002d28077287 */ /* 0x000fe2000c000000 */
[----:B------:R-:W-:Y:S02]  /*5a70*/  UMOV UR5, UR9 ;  /* 0x0000000900057c82 */ /* 0x000fe40008000000 */
[----:B------:R-:W-:Y:S02]  /*5a80*/  USHF.R.U32.HI UR6, URZ, UR46, UR5 ;  /* 0x0000002eff067299 */ /* 0x000fe40008011605 */
[----:B------:R-:W-:Y:S02]  /*5a90*/  UIMAD.WIDE.U32 UR18, UR7, UR22, URZ ;  /* 0x00000016071272a5 */ /* 0x000fe4000f8e00ff */
[----:B------:R-:W-:Y:S02]  /*5aa0*/  USEL UR6, UR14, UR6, !UP2 ;  /* 0x000000060e067287 */ /* 0x000fe4000d000000 */
[----:B------:R-:W-:Y:S01]  /*5ab0*/  UISETP.NE.AND UP2, UPT, UR16, URZ, UPT ;  /* 0x000000ff1000728c */ /* 0x000fe2000bf45270 */
[----:B------:R-:W-:Y:S01]  /*5ac0*/  UMOV UR5, UR11 ;  /* 0x0000000b00057c82 */ /* 0x000fe20008000000 */
[----:B------:R-:W-:Y:S02]  /*5ad0*/  UIMAD.WIDE.U32 UR10, UR6, UR22, URZ ;  /* 0x00000016060a72a5 */ /* 0x000fe4000f8e00ff */
[----:B------:R-:W-:Y:S03]  /*5ae0*/  USHF.R.U32.HI UR8, URZ, UR29, UR5 ;  /* 0x0000001dff087299 */ /* 0x000fe60008011605 */
[----:B------:R-:W-:Y:S02]  /*5af0*/  UMOV UR5, UR13 ;  /* 0x0000000d00057c82 */ /* 0x000fe40008000000 */
[----:B------:R-:W-:Y:S03]  /*5b00*/  @UP1 USHF.R.U32.HI UR4, URZ, UR23, UR5 ;  /* 0x00000017ff041299 */ /* 0x000fe60008011605 */
[----:B------:R-:W-:Y:S01]  /*5b10*/  UMOV UR5, UR19 ;  /* 0x0000001300057c82 */ /* 0x000fe20008000000 */
[----:B------:R-:W-:Y:S02]  /*5b20*/  UIMAD UR4, UR39, UR4, URZ ;  /* 0x00000004270472a4 */ /* 0x000fe4000f8e02ff */
[----:B------:R-:W-:Y:S02]  /*5b30*/  @UP1 USHF.R.U32.HI UR7, URZ, UR23, UR5 ;  /* 0x00000017ff071299 */ /* 0x000fe40008011605 */
[----:B------:R-:W-:Y:S02]  /*5b40*/  USEL UR5, UR15, UR8, !UP0 ;  /* 0x000000080f057287 */ /* 0x000fe4000c000000 */
[----:B------:R-:W-:Y:S02]  /*5b50*/  UIMAD UR8, UR39, UR7, URZ ;  /* 0x00000007270872a4 */ /* 0x000fe4000f8e02ff */
[----:B------:R-:W-:Y:S03]  /*5b60*/  UISETP.GE.AND UP0, UPT, UR6, UR4, UPT ;  /* 0x000000040600728c */ /* 0x000fe6000bf06270 */
[----:B------:R-:W-:Y:S01]  /*5b70*/  UMOV UR4, UR11 ;  /* 0x0000000b00047c82 */ /* 0x000fe20008000000 */
[----:B------:R-:W-:Y:S02]  /*5b80*/  UISETP.GE.OR UP0, UPT, UR5, UR8, UP0 ;  /* 0x000000080500728c */ /* 0x000fe40008706670 */
[----:B------:R-:W-:Y:S02]  /*5b90*/  USHF.R.U32.HI UR4, URZ, UR23, UR4 ;  /* 0x00000017ff047299 */ /* 0x000fe40008011604 */
[----:B------:R-:W-:Y:S02]  /*5ba0*/  UIMAD.WIDE.U32 UR8, UR5, UR22, URZ ;  /* 0x00000016050872a5 */ /* 0x000fe4000f8e00ff */
[----:B------:R-:W-:Y:S04]  /*5bb0*/  USEL UR10, UR6, UR4, !UP1 ;  /* 0x00000004060a7287 */ /* 0x000fe8000c800000 */
[----:B------:R-:W-:Y:S01]  /*5bc0*/  UIADD3 UR11, UPT, UPT, -UR10, URZ, URZ ;  /* 0x000000ff0a0b7290 */ /* 0x000fe2000fffe1ff */
[----:B------:R-:W-:Y:S02]  /*5bd0*/  @!UP0 UMOV UR4, UR9 ;  /* 0x0000000900048c82 */ /* 0x000fe40008000000 */
[----:B------:R-:W-:Y:S02]  /*5be0*/  @!UP0 USHF.R.U32.HI UR4, URZ, UR23, UR4 ;  /* 0x00000017ff048299 */ /* 0x000fe40008011604 */
[----:B------:R-:W-:Y:S02]  /*5bf0*/  UIMAD UR8, UR39, UR11, UR6 ;  /* 0x0000000b270872a4 */ /* 0x000fe4000f8e0206 */
[----:B------:R-:W-:Y:S02]  /*5c00*/  @!UP0 USEL UR4, UR5, UR4, !UP1 ;  /* 0x0000000405048287 */ /* 0x000fe4000c800000 */
[----:B------:R-:W-:Y:S02]  /*5c10*/  UISETP.NE.AND UP1, UPT, UR20, URZ, UPT ;  /* 0x000000ff1400728c */ /* 0x000fe4000bf25270 */
[----:B------:R-:W-:Y:S02]  /*5c20*/  @!UP0 UIMAD UR8, UR7, UR8, UR4 ;  /* 0x00000008070882a4 */ /* 0x000fe4000f8e0204 */
[----:B------:R-:W-:Y:S02]  /*5c30*/  @!UP0 UIADD3 UR9, UPT, UPT, UR10, -UR4, URZ ;  /* 0x800000040a098290 */ /* 0x000fe4000fffe0ff */
[----:B------:R-:W-:Y:S02]  /*5c40*/  UIADD3 UR4, UPT, UPT, -UR5, URZ, URZ ;  /* 0x000000ff05047290 */ /* 0x000fe4000fffe1ff */
[----:B------:R-:W-:Y:S02]  /*5c50*/  UIADD3 UR7, UPT, UPT, -UR6, URZ, URZ ;  /* 0x000000ff06077290 */ /* 0x000fe4000fffe1ff */
[----:B------:R-:W-:Y:S02]  /*5c60*/  @!UP0 UIMAD UR6, UR9, UR39, UR5 ;  /* 0x00000027090682a4 */ /* 0x000fe4000f8e0205 */
[----:B------:R-:W-:Y:S02]  /*5c70*/  UIMAD UR15, UR24, UR4, UR15 ;  /* 0x00000004180f72a4 */ /* 0x000fe4000f8e020f */
[----:B------:R-:W-:Y:S01]  /*5c80*/  UIMAD UR14, UR30, UR7, UR14 ;  /* 0x000000071e0e72a4 */ /* 0x000fe2000f8e020e */
[----:B------:R-:W-:Y:S02]  /*5c90*/  @!UP0 UMOV UR5, UR8 ;  /* 0x0000000800058c82 */ /* 0x000fe40008000000 */
[----:B------:R-:W-:Y:S02]  /*5ca0*/  UIMAD UR15, UR5, UR24, UR15 ;  /* 0x00000018050f72a4 */ /* 0x000fe4000f8e020f */
[----:B------:R-:W-:Y:S11]  /*5cb0*/  UIMAD UR14, UR6, UR30, UR14 ;  /* 0x0000001e060e72a4 */ /* 0x000ff6000f8e020e */
[----:B------:R-:W-:Y:S01]  /*5cc0*/  @!UPT UIADD3 URZ, UPT, UPT, URZ, URZ, URZ ;  /* 0x000000fffffff290 */ /* 0x000fe2000fffe0ff */
.L_x_109:
[----:B------:R-:W1:Y:S01]  /*5cd0*/  @!UP3 LDCU.128 UR8, c[0x0][0xb10] ;  /* 0x00016200ff08b7ac */ /* 0x000e620008000c00 */
[----:B------:R-:W-:Y:S02]  /*5ce0*/  ISETP.NE.U32.AND P1, PT, RZ, UR26, PT ;  /* 0x0000001aff007c0c */ /* 0x000fe4000bf25070 */
[----:B------:R-:W-:Y:S02]  /*5cf0*/  SHF.L.U32 R8, R10, 0x1f, RZ ;  /* 0x0000001f0a087819 */ /* 0x000fe400000006ff */
[----:B------:R-:W-:Y:S01]  /*5d00*/  ISETP.NE.AND.EX P1, PT, RZ, UR27, PT, P1 ;  /* 0x0000001bff007c0c */ /* 0x000fe2000bf25310 */
[----:B------:R-:W2:Y:S01]  /*5d10*/  @!UP3 LDCU UR5, c[0x0][0xb0c] ;  /* 0x00016180ff05b7ac */ /* 0x000ea20008000800 */
[----:B------:R-:W-:Y:S02]  /*5d20*/  USHF.L.U32 UR18, UR21, 0x7, URZ ;  /* 0x0000000715127899 */ /* 0x000fe400080006ff */
[----:B-1----:R-:W-:Y:S07]  /*5d30*/  UIMAD.WIDE.U32 UR6, UR15, UR8, URZ ;  /* 0x000000080f0672a5 */ /* 0x002fee000f8e00ff */
[----:B------:R-:W-:Y:S01]  /*5d40*/  @!UP3 UMOV UR4, UR7 ;  /* 0x000000070004bc82 */ /* 0x000fe20008000000 */
[----:B--2---:R-:W-:Y:S02]  /*5d50*/  @!UP3 UISETP.NE.AND UP0, UPT, UR5, 0x1, UPT ;  /* 0x000000010500b88c */ /* 0x004fe4000bf05270 */
[----:B------:R-:W-:Y:S02]  /*5d60*/  @!UP3 USHF.R.U32.HI UR4, URZ, UR9, UR4 ;  /* 0x00000009ff04b299 */ /* 0x000fe40008011604 */
[----:B------:R-:W-:Y:S02]  /*5d70*/  UIMAD.WIDE.U32 UR6, UR14, UR11, URZ ;  /* 0x0000000b0e0672a5 */ /* 0x000fe4000f8e00ff */
[----:B------:R-:W-:Y:S02]  /*5d80*/  @!UP3 USEL UR8, UR15, UR4, !UP0 ;  /* 0x000000040f08b287 */ /* 0x000fe4000c000000 */
[----:B------:R-:W-:Y:S03]  /*5d90*/  @!UP3 UISETP.NE.AND UP0, UPT, UR10, 0x1, UPT ;  /* 0x000000010a00b88c */ /* 0x000fe6000bf05270 */
[----:B------:R-:W-:Y:S02]  /*5da0*/  @!UP3 UMOV UR6, UR7 ;  /* 0x000000070006bc82 */ /* 0x000fe40008000000 */
[----:B------:R-:W1:Y:S02]  /*5db0*/  @!UP3 LDCU UR4, c[0x0][0xb20] ;  /* 0x00016400ff04b7ac */ /* 0x000e640008000800 */
[----:B-1----:R-:W-:Y:S04]  /*5dc0*/  @!UP3 USHF.R.U32.HI UR6, URZ, UR4, UR6 ;  /* 0x00000004ff06b299 */ /* 0x002fe80008011606 */
[----:B------:R-:W-:Y:S04]  /*5dd0*/  @!UP3 USEL UR6, UR14, UR6, !UP0 ;  /* 0x000000060e06b287 */ /* 0x000fe8000c000000 */
[----:B------:R-:W-:Y:S02]  /*5de0*/  @!UP3 UIADD3 UR4, UPT, UPT, -UR8, UR6, URZ ;  /* 0x000000060804b290 */ /* 0x000fe4000fffe1ff */
[----:B------:R-:W-:Y:S02]  /*5df0*/  @!UP3 UIADD3 UR6, UPT, UPT, UR8, -UR6, URZ ;  /* 0x800000060806b290 */ /* 0x000fe4000fffe0ff */
[----:B------:R-:W-:Y:S02]  /*5e00*/  @!UP3 UIMAD UR15, UR4, UR5, UR15 ;  /* 0x00000005040fb2a4 */ /* 0x000fe4000f8e020f */
[----:B------:R-:W-:Y:S01]  /*5e10*/  @!UP3 UIMAD UR14, UR6, UR10, UR14 ;  /* 0x0000000a060eb2a4 */ /* 0x000fe2000f8e020e */
[----:B------:R-:W-:Y:S11]  /*5e20*/  BRA.U UP4, `(.L_x_110) ;  /* 0x0000000104107547 */ /* 0x000ff6000b800000 */
[----:B------:R-:W-:Y:S04]  /*5e30*/  MOV R2, UR49 ;  /* 0x0000003100027c02 */ /* 0x000fe80008000f00 */
[----:B------:R-:W-:Y:S04]  /*5e40*/  SHF.L.U32 R3, R2, 0x1f, RZ ;  /* 0x0000001f02037819 */ /* 0x000fe800000006ff */
[----:B------:R-:W1:Y:S02]  /*5e50*/  SYNCS.PHASECHK.TRANS64.TRYWAIT P2, [UR25+0x228], R3 ;  /* 0x00022803ff0075a7 */ /* 0x000e640008041119 */
[----:B-1----:R-:W-:Y:S05]  /*5e60*/  @!P2 BRA `(.L_x_111) ;  /* 0x0000005400b8a947 */ /* 0x002fea0003800000 */
.L_x_110:
[----:B------:R-:W-:Y:S05]  /*5e70*/  BRA.U !UP6, `(.L_x_112) ;  /* 0x000000010e387547 */ /* 0x000fea000b800000 */
[----:B------:R-:W-:Y:S01]  /*5e80*/  UPLOP3.LUT UP1, UPT, UPT, UPT, UP5, 0x80, 0x8 ;  /* 0x000000000008789c */ /* 0x000fe20003f2f050 */
[----:B-1----:R-:W-:Y:S01]  /*5e90*/  HFMA2 R2, -RZ, RZ, 0, 5.9604644775390625e-08 ;  /* 0x00000001ff027431 */ /* 0x002fe200000001ff */
[----:B------:R-:W1:Y:S01]  /*5ea0*/  LDCU.64 UR8, c[0x0][0x358] ;  /* 0x00006b00ff0877ac */ /* 0x000e620008000a00 */
[----:B------:R-:W-:Y:S03]  /*5eb0*/  IMAD.MOV.U32 R167, RZ, RZ, 0x1 ;  /* 0x00000001ffa77424 */ /* 0x000fe600078e00ff */
[----:B------:R-:W-:Y:S05]  /*5ec0*/  PLOP3.LUT P2, PT, PT, PT, UP1, 0x80, 0x8 ;  /* 0x000000000008781c */ /* 0x000fea0003f4f018 */
[----:B------:R-:W2:Y:S01]  /*5ed0*/  @UP1 LDCU.64 UR4, c[0x0][0x888] ;  /* 0x00011100ff0417ac */ /* 0x000ea20008000a00 */
[----:B------:R-:W-:Y:S07]  /*5ee0*/  @UP1 UIMAD UR6, UR51, UR26, URZ ;  /* 0x0000001a330612a4 */ /* 0x000fee000f8e02ff */
[----:B------:R-:W-:Y:S01]  /*5ef0*/  @!P2 PRMT R167, R2, 0x7610, R167 ;  /* 0x0000761002a7a816 */ /* 0x000fe200000000a7 */
[----:B--2---:R-:W-:Y:S06]  /*5f00*/  @UP1 UIMAD.WIDE UR4, UR6, 0x4, UR4 ;  /* 0x00000004060418a5 */ /* 0x004fec000f8e0204 */
[----:B------:R-:W-:Y:S01]  /*5f10*/  IMAD.U32 R14, RZ, RZ, UR4 ;  /* 0x00000004ff0e7e24 */ /* 0x000fe2000f8e00ff */
[----:B------:R-:W-:Y:S04]  /*5f20*/  MOV R15, UR5 ;  /* 0x00000005000f7c02 */ /* 0x000fe80008000f00 */
[----:B------:R-:W2:Y:S01]  /*5f30*/  @!UP1 LDCU UR4, c[0x0][0x880] ;  /* 0x00011000ff0497ac */ /* 0x000ea20008000800 */
[----:B-1---5:R3:W5:Y:S02]  /*5f40*/  @P2 LDG.E R73, desc[UR8][R14.64] ;  /* 0x000000080e492981 */ /* 0x022764000c1e1900 */
[----:B--23--:R-:W-:Y:S07]  /*5f50*/  @!P2 IMAD.U32 R73, RZ, RZ, UR4 ;  /* 0x00000004ff49ae24 */ /* 0x00cfee000f8e00ff */
.L_x_112:
[----:B-----5:R-:W-:Y:S01]  /*5f60*/  @!P1 FSETP.EQ.AND P3, PT, R73, RZ, PT ;  /* 0x000000ff4900920b */ /* 0x020fe20003f62000 */
[----:B------:R-:W-:Y:S01]  /*5f70*/  @!UPT UIADD3 URZ, UPT, UPT, URZ, URZ, URZ ;  /* 0x000000fffffff290 */ /* 0x000fe2000fffe0ff */
[----:B------:R-:W-:Y:S11]  /*5f80*/  @!P1 BRA `(.L_x_113) ;  /* 0x0000000000149947 */ /* 0x000ff60003800000 */
[----:B------:R-:W-:Y:S02]  /*5f90*/  LOP3.LUT P1, RZ, R167, 0xff, RZ, 0xc0, !PT ;  /* 0x000000ffa7ff7812 */ /* 0x000fe4000782c0ff */
[----:B------:R-:W-:Y:S04]  /*5fa0*/  PLOP3.LUT P3, PT, PT, PT, UP1, 0x80, 0x8 ;  /* 0x000000000008781c */ /* 0x000fe80003f6f018 */
[----:B------:R-:W-:Y:S07]  /*5fb0*/  PLOP3.LUT P3, PT, P3, PT, PT, 0x8, 0x80 ;  /* 0x000000000080781c */ /* 0x000fee0001f6e170 */
[----:B------:R-:W-:Y:S11]  /*5fc0*/  @P1 FSETP.EQ.AND P3, PT, R73, RZ, PT ;  /* 0x000000ff4900120b */ /* 0x000ff60003f62000 */
[----:B------:R-:W-:Y:S02]  /*5fd0*/  @!UPT UIADD3 URZ, UPT, UPT, URZ, URZ, URZ ;  /* 0x000000fffffff290 */ /* 0x000fe4000fffe0ff */
.L_x_113:
[----:B------:R-:W-:Y:S01]  /*5fe0*/  USHF.L.U32 UR19, UR50, 0x7, URZ ;  /* 0x0000000732137899 */ /* 0x000fe200080006ff */
[----:B------:R-:W2:Y:S01]  /*5ff0*/  SYNCS.PHASECHK.TRANS64.TRYWAIT P1, [UR25+0x210], R8 ;  /* 0x00021008ff0075a7 */ /* 0x000ea20008021119 */
[----:B------:R-:W-:Y:S02]  /*6000*/  UISETP.NE.AND UP0, UPT, UR32, 0x1, UPT ;  /* 0x000000012000788c */ /* 0x000fe4000bf05270 */
[----:B------:R-:W-:Y:S01]  /*6010*/  UIMAD.WIDE.U32 UR4, UR19, UR33, URZ ;  /* 0x00000021130472a5 */ /* 0x000fe2000f8e00ff */
[----:B------:R-:W-:Y:S04]  /*6020*/  ELECT P2, URZ, PT ;  /* 0x0000000000ff782f */ /* 0x000fe80003840000 */
[----:B------:R-:W-:Y:S02]  /*6030*/  PLOP3.LUT P2, PT, P3, P2, PT, 0xf2, 0x2f ;  /* 0x00000000002f781c */ /* 0x000fe40001f45e72 */
[----:B------:R-:W-:Y:S02]  /*6040*/  UMOV UR4, UR5 ;  /* 0x0000000500047c82 */ /* 0x000fe40008000000 */
[----:B------:R-:W-:Y:S04]  /*6050*/  USHF.R.U32.HI UR4, URZ, UR34, UR4 ;  /* 0x00000022ff047299 */ /* 0x000fe80008011604 */
[----:B------:R-:W-:Y:S02]  /*6060*/  USEL UR20, UR19, UR4, !UP0 ;  /* 0x0000000413147287 */ /* 0x000fe4000c000000 */
[----:B------:R-:W-:Y:S02]  /*6070*/  UISETP.NE.AND UP0, UPT, UR35, 0x1, UPT ;  /* 0x000000012300788c */ /* 0x000fe4000bf05270 */
[----:B----4-:R-:W-:Y:S07]  /*6080*/  UIMAD.WIDE.U32 UR4, UR20, UR36, URZ ;  /* 0x00000024140472a5 */ /* 0x010fee000f8e00ff */
[----:B------:R-:W-:Y:S02]  /*6090*/  UMOV UR4, UR5 ;  /* 0x0000000500047c82 */ /* 0x000fe40008000000 */
[----:B------:R-:W-:Y:S04]  /*60a0*/  USHF.R.U32.HI UR4, URZ, UR37, UR4 ;  /* 0x00000025ff047299 */ /* 0x000fe80008011604 */
[----:B------:R-:W-:Y:S02]  /*60b0*/  USEL UR21, UR20, UR4, !UP0 ;  /* 0x0000000414157287 */ /* 0x000fe4000c000000 */
[----:B------:R-:W-:Y:S02]  /*60c0*/  UIADD3 UR4, UPT, UPT, -UR20, URZ, URZ ;  /* 0x000000ff14047290 */ /* 0x000fe4000fffe1ff */
[----:B------:R-:W-:Y:S02]  /*60d0*/  UIADD3 UR5, UPT, UPT, -UR21, URZ, URZ ;  /* 0x000000ff15057290 */ /* 0x000fe4000fffe1ff */
[----:B------:R-:W-:Y:S02]  /*60e0*/  UIMAD UR19, UR32, UR4, UR19 ;  /* 0x00000004201372a4 */ /* 0x000fe4000f8e0213 */
[----:B------:R-:W-:Y:S01]  /*60f0*/  UIMAD UR20, UR35, UR5, UR20 ;  /* 0x00000005231472a4 */ /* 0x000fe2000f8e0214 */
[----:B--2---:R-:W-:Y:S11]  /*6100*/  @!P1 BRA `(.L_x_114) ;  /* 0x0000005400289947 */ /* 0x004ff60003800000 */
.L_x_231:
[----:B------:R-:W-:Y:S01]  /*6110*/  VOTEU.ALL UP0, P2 ;  /* 0x0000000000ff7886 */ /* 0x000fe20001000000 */
[----:B-1----:R-:W-:Y:S02]  /*6120*/  @!P2 IADD3 R3, P1, PT, R12, 0x580, RZ ;  /* 0x000005800c03a810 */ /* 0x002fe40007f3e0ff */
[----:B------:R-:W-:Y:S02]  /*6130*/  @P0 SHF.R.U32.HI R4, RZ, 0x10, R5 ;  /* 0x00000010ff040819 */ /* 0x000fe40000011605 */
[----:B------:R-:W-:Y:S01]  /*6140*/  @!UP0 UPRMT UR4, URZ, 0x40, URZ ;  /* 0x00000040ff048896 */ /* 0x000fe200080000ff */
[----:B------:R-:W-:Y:S01]  /*6150*/  @!P2 IMAD.X R2, RZ, RZ, R13, P1 ;  /* 0x000000ffff02a224 */ /* 0x000fe200008e060d */
[----:B------:R-:W-:Y:S01]  /*6160*/  @!P2 R2UR UR5, R3 ;  /* 0x000000000305a2ca */ /* 0x000fe200000e0000 */
[----:B------:R-:W-:Y:S01]  /*6170*/  @!UP0 UIADD3 UR16, UPT, UPT, UR25, 0x400, URZ ;  /* 0x0000040019108890 */ /* 0x000fe2000fffe0ff */
[----:B------:R-:W-:Y:S01]  /*6180*/  @P0 R2UR UR51, R4 ;  /* 0x00000000043302ca */ /* 0x000fe200000e0000 */
[----:B------:R-:W-:Y:S02]  /*6190*/  @!UP0 UPRMT UR6, UR4, 0x5410, URZ ;  /* 0x0000541004068896 */ /* 0x000fe400080000ff */
[----:B------:R-:W-:Y:S01]  /*61a0*/  @!P2 R2UR UR4, R2 ;  /* 0x000000000204a2ca */ /* 0x000fe200000e0000 */
[----:B------:R-:W-:Y:S07]  /*61b0*/  VOTEU.ALL UP0, P2 ;  /* 0x0000000000ff7886 */ /* 0x000fee0001000000 */
[----:B------:R-:W-:Y:S05]  /*61c0*/  IMAD.U32 R2, RZ, RZ, UR5 ;  /* 0x00000005ff027e24 */ /* 0x000fea000f8e00ff */
[----:B------:R-:W-:Y:S01]  /*61d0*/  IMAD.U32 R3, RZ, RZ, UR4 ;  /* 0x00000004ff037e24 */ /* 0x000fe2000f8e00ff */
[----:B------:R-:W-:Y:S01]  /*61e0*/  @!P2 R2UR UR4, R2 ;  /* 0x000000000204a2ca */ /* 0x000fe200000e0000 */
[----:B------:R-:W-:Y:S03]  /*61f0*/  @!P2 IMAD.MOV.U32 R2, RZ, RZ, 0x2000 ;  /* 0x00002000ff02a424 */ /* 0x000fe600078e00ff */
[----:B------:R-:W-:Y:S11]  /*6200*/  @!P2 R2UR UR5, R3 ;  /* 0x000000000305a2ca */ /* 0x000ff600000e0000 */
[----:B------:R-:W-:Y:S02]  /*6210*/  @!UPT UIADD3 URZ, UPT, UPT, URZ, URZ, URZ ;  /* 0x000000fffffff290 */ /* 0x000fe4000fffe0ff */
[----:B------:R1:W-:Y:S01]  /*6220*/  @!UP0 UTMALDG.4D.IM2COL [UR16], [UR4], UR6 ;  /* 0x00000010040083b4 */ /* 0x0003e20008058006 */
[----:B------:R1:W-:Y:S01]  /*6230*/  @!P2 SYNCS.ARRIVE.TRANS64.RED.A0TR RZ, [UR25+0x200], R2 ;  /* 0x00020002ffffa9a7 */ /* 0x0003e20008300419 */
[----:B------:R-:W-:Y:S01]  /*6240*/  SYNCS.ARRIVE.TRANS64.RED.A1T0 RZ, [UR43], RZ ;  /* 0x000000ffffff79a7 */ /* 0x000fe2000810042b */
[----:B------:R-:W2:Y:S02]  /*6250*/  SYNCS.PHASECHK.TRANS64.TRYWAIT P1, [UR25+0x218], R8 ;  /* 0x00021808ff0075a7 */ /* 0x000ea40008021119 */
[----:B-12---:R-:W-:Y:S05]  /*6260*/  @!P1 BRA `(.L_x_115) ;  /* 0x0000005000e89947 */ /* 0x006fea0003800000 */
.L_x_233:
[----:B------:R-:W-:Y:S01]  /*6270*/  VOTEU.ALL UP0, P2 ;  /* 0x0000000000ff7886 */ /* 0x000fe20001000000 */
[----:B-1----:R-:W-:Y:S01]  /*6280*/  @!P2 IADD3 R3, P0, PT, R12, 0x580, RZ ;  /* 0x000005800c03a810 */ /* 0x002fe20007f1e0ff */
[----:B------:R-:W-:Y:S01]  /*6290*/  UMOV UR11, UR19 ;  /* 0x00000013000b7c82 */ /* 0x000fe20008000000 */
[----:B------:R-:W-:Y:S01]  /*62a0*/  UMOV UR12, UR20 ;  /* 0x00000014000c7c82 */ /* 0x000fe20008000000 */
[----:B------:R-:W-:Y:S01]  /*62b0*/  UMOV UR13, UR21 ;  /* 0x00000015000d7c82 */ /* 0x000fe20008000000 */
[----:B------:R-:W-:Y:S01]  /*62c0*/  @!UP0 UPRMT UR4, URZ, 0x40, URZ ;  /* 0x00000040ff048896 */ /* 0x000fe200080000ff */
[----:B------:R-:W-:Y:S01]  /*62d0*/  @!P2 IMAD.X R2, RZ, RZ, R13, P0 ;  /* 0x000000ffff02a224 */ /* 0x000fe200000e060d */
[----:B------:R-:W-:Y:S01]  /*62e0*/  @!P2 R2UR UR5, R3 ;  /* 0x000000000305a2ca */ /* 0x000fe200000e0000 */
[----:B------:R-:W-:Y:S01]  /*62f0*/  @!UP0 UIADD3 UR10, UPT, UPT, UR18, 0x40, URZ ;  /* 0x00000040120a8890 */ /* 0x000fe2000fffe0ff */
[----:B------:R-:W-:Y:S01]  /*6300*/  R2UR UR16, R175 ;  /* 0x00000000af1072ca */ /* 0x000fe200000e0000 */
[----:B------:R-:W-:Y:S01]  /*6310*/  @!UP0 UPRMT UR6, UR4, 0x5410, URZ ;  /* 0x0000541004068896 */ /* 0x000fe200080000ff */
[----:B------:R-:W-:Y:S01]  /*6320*/  R2UR UR7, R176 ;  /* 0x00000000b00772ca */ /* 0x000fe200000e0000 */
[----:B------:R-:W-:Y:S01]  /*6330*/  @!UP0 UIADD3 UR8, UPT, UPT, UR25, 0x2400, URZ ;  /* 0x0000240019088890 */ /* 0x000fe2000fffe0ff */
[----:B------:R-:W-:Y:S01]  /*6340*/  @!P2 R2UR UR4, R2 ;  /* 0x000000000204a2ca */ /* 0x000fe200000e0000 */
[----:B------:R-:W-:Y:S01]  /*6350*/  @!UP0 UIADD3 UR9, UPT, UPT, UR25, 0x208, URZ ;  /* 0x0000020819098890 */ /* 0x000fe2000fffe0ff */
[----:B------:R-:W-:Y:S01]  /*6360*/  LOP3.LUT R10, R10, 0x1, RZ, 0x3c, !PT ;  /* 0x000000010a0a7812 */ /* 0x000fe200078e3cff */
[----:B------:R-:W-:Y:S01]  /*6370*/  VOTEU.ALL UP0, P2 ;  /* 0x0000000000ff7886 */ /* 0x000fe20001000000 */
[----:B------:R-:W-:Y:S01]  /*6380*/  LOP3.LUT R9, R9, 0x1, RZ, 0x3c, !PT ;  /* 0x0000000109097812 */ /* 0x000fe200078e3cff */
[----:B------:R-:W-:Y:S02]  /*6390*/  UPLOP3.LUT UP4, UPT, UPT, UPT, UPT, 0x80, 0x8 ;  /* 0x000000000008789c */ /* 0x000fe40003f8f070 */
[----:B------:R-:W-:Y:S02]  /*63a0*/  IMAD.U32 R2, RZ, RZ, UR5 ;  /* 0x00000005ff027e24 */ /* 0x000fe4000f8e00ff */
[----:B------:R-:W-:Y:S02]  /*63b0*/  UIADD3 UR21, UPT, UPT, UR14, UR16, URZ ;  /* 0x000000100e157290 */ /* 0x000fe4000fffe0ff */
[----:B------:R-:W-:Y:S02]  /*63c0*/  UIADD3 UR50, UPT, UPT, UR15, UR7, URZ ;  /* 0x000000070f327290 */ /* 0x000fe4000fffe0ff */
[----:B------:R-:W-:Y:S01]  /*63d0*/  IMAD.U32 R3, RZ, RZ, UR4 ;  /* 0x00000004ff037e24 */ /* 0x000fe2000f8e00ff */
[----:B------:R-:W-:Y:S04]  /*63e0*/  @!P2 R2UR UR4, R2 ;  /* 0x000000000204a2ca */ /* 0x000fe800000e0000 */
[----:B------:R-:W-:Y:S11]  /*63f0*/  @!P2 R2UR UR5, R3 ;  /* 0x000000000305a2ca */ /* 0x000ff600000e0000 */
[----:B------:R-:W-:Y:S02]  /*6400*/  @!UPT UIADD3 URZ, UPT, UPT, URZ, URZ, URZ ;  /* 0x000000fffffff290 */ /* 0x000fe4000fffe0ff */
[----:B------:R2:W-:Y:S01]  /*6410*/  @!UP0 UTMALDG.4D.IM2COL [UR8], [UR4], UR6 ;  /* 0x00000008040083b4 */ /* 0x0005e20008058006 */
[----:B------:R2:W-:Y:S01]  /*6420*/  @!P2 SYNCS.ARRIVE.TRANS64.RED.A0TR RZ, [UR25+0x208], R0 ;  /* 0x00020800ffffa9a7 */ /* 0x0005e20008300419 */
[----:B------:R-:W-:Y:S01]  /*6430*/  SYNCS.ARRIVE.TRANS64.RED.A1T0 RZ, [UR42], RZ ;  /* 0x000000ffffff79a7 */ /* 0x000fe2000810042a */
[----:B------:R-:W-:Y:S05]  /*6440*/  BRA.U UP2, `(.L_x_116) ;  /* 0xfffffff502007547 */ /* 0x000fea000b83ffff */
[----:B------:R-:W-:-:S04]  /*6450*/  SHF.L.U32 R3, R10, 0x1f, RZ ;  /* 0x0000001f0a037819 */ /* 0x000fc800000006ff */
[----:B------:R-:W1:Y:S02]  /*6460*/  SYNCS.PHASECHK.TRANS64.TRYWAIT P0, [UR25+0x210], R3 ;  /* 0x00021003ff0075a7 */ /* 0x000e640008001119 */
[----:B-1----:R-:W-:Y:S05]  /*6470*/  @!P0 BRA `(.L_x_117) ;  /* 0x00000050007c8947 */ /* 0x002fea0003800000 */
.L_x_235:
[----:B-12---:R-:W-:-:S07]  /*6480*/  MOV R0, UR25 ;  /* 0x0000001900007c02 */ /* 0x006fce0008000f00 */
.L_x_118:
[----:B-1----:R-:W-:-:S04]  /*6490*/  SHF.L.U32 R3, R10, 0x1f, RZ ;  /* 0x0000001f0a037819 */ /* 0x002fc800000006ff */
[----:B------:R1:W2:Y:S03]  /*64a0*/  SYNCS.PHASECHK.TRANS64.TRYWAIT P0, [R0+URZ+0x218], R3 ;  /* 0x00021803000075a7 */ /* 0x0002a600080011ff */
[----:B--2---:R-:W-:Y:S05]  /*64b0*/  @!P0 NANOSLEEP.SYNCS 0x989680 ;  /* 0x009896800000895d */ /* 0x004fea0003900000 */
[----:B------:R-:W2:Y:S02]  /*64c0*/  @!P0 SYNCS.PHASECHK.TRANS64 P0, [R0+URZ+0x218], R3 ;  /* 0x00021803000085a7 */ /* 0x000ea400080010ff */
[----:B--2---:R-:W-:Y:S05]  /*64d0*/  @P0 EXIT ;  /* 0x000000000000094d */ /* 0x004fea0003800000 */
[----:B------:R-:W-:Y:S05]  /*64e0*/  BRA `(.L_x_118) ;  /* 0xfffffffc00e87947 */ /* 0x000fea000383ffff */
.L_x_107:
[----:B------:R-:W-:-:S06]  /*64f0*/  UISETP.GE.AND UP0, UPT, UR18, 0x4, UPT ;  /* 0x000000041200788c */ /* 0x000fcc000bf06270 */
[----:B------:R-:W-:-:S13]  /*6500*/  PLOP3.LUT P0, PT, PT, PT, UP0, 0x80, 0x8 ;  /* 0x000000000008781c */ /* 0x000fda0003f0f008 */
[----:B-1----:R-:W-:Y:S05]  /*6510*/  @!P0 EXIT ;  /* 0x000000000000894d */ /* 0x002fea0003800000 */
[----:B------:R-:W-:Y:S01]  /*6520*/  BAR.SYNC.DEFER_BLOCKING 0x6, 0xa0 ;  /* 0x0182800000007b1d */ /* 0x000fe20000010000 */
[C---:B------:R-:W-:Y:S01]  /*6530*/  IMAD.SHL.U32 R4, R164.reuse, 0x40, RZ ;  /* 0x00000040a4047824 */ /* 0x040fe200078e00ff */
[C---:B------:R-:W-:Y:S01]  /*6540*/  SHF.L.U32 R69, R164.reuse, 0x10, RZ ;  /* 0x00000010a4457819 */ /* 0x040fe200000006ff */
[C---:B------:R-:W-:Y:S01]  /*6550*/  IMAD.SHL.U32 R163, R164.reuse, 0x8, RZ ;  /* 0x00000008a4a37824 */ /* 0x040fe200078e00ff */
[----:B------:R-:W-:Y:S01]  /*6560*/  LOP3.LUT R166, R164, 0x60, RZ, 0xc0, !PT ;  /* 0x00000060a4a67812 */ /* 0x000fe200078ec0ff */
[----:B------:R-:W-:Y:S01]  /*6570*/  HFMA2 R162, -RZ, RZ, 0, 0 ;  /* 0x00000000ffa27431 */ /* 0x000fe200000001ff */
[----:B------:R-:W-:Y:S01]  /*6580*/  UMOV UR49, 0x400 ;  /* 0x0000040000317882 */ /* 0x000fe20000000000 */
[----:B------:R-:W1:Y:S01]  /*6590*/  LDCU.64 UR4, c[0x0][0xa90] ;  /* 0x00015200ff0477ac */ /* 0x000e620008000a00 */
[----:B------:R-:W2:Y:S01]  /*65a0*/  LDC.64 R154, c[0x0][0x8b0] ;  /* 0x00022c00ff9a7b82 */ /* 0x000ea20000000a00 */
[----:B------:R-:W-:Y:S01]  /*65b0*/  LOP3.LUT R6, R4, 0x180, RZ, 0xc0, !PT ;  /* 0x0000018004067812 */ /* 0x000fe200078ec0ff */
[----:B------:R-:W-:Y:S01]  /*65c0*/  IMAD.MOV.U32 R68, RZ, RZ, RZ ;  /* 0x000000ffff447224 */ /* 0x000fe200078e00ff */
[----:B------:R-:W-:Y:S01]  /*65d0*/  ULEA UR49, UR43, UR49, 0x18 ;  /* 0x000000312b317291 */ /* 0x000fe2000f8ec0ff */
[----:B------:R-:W-:-:S02]  /*65e0*/  LOP3.LUT R165, R164, 0x2, RZ, 0xc0, !PT ;  /* 0x00000002a4a57812 */ /* 0x000fc400078ec0ff */
[----:B------:R-:W-:Y:S02]  /*65f0*/  CS2R R160, SRZ ;  /* 0x0000000000a07805 */ /* 0x000fe4000001ff00 */
[----:B------:R-:W-:Y:S01]  /*6600*/  LOP3.LUT R163, R6, 0x30, R163, 0xf8, !PT ;  /* 0x0000003006a37812 */ /* 0x000fe200078ef8a3 */
[----:B------:R-:W-:Y:S01]  /*6610*/  IMAD.MOV.U32 R135, RZ, RZ, RZ ;  /* 0x000000ffff877224 */ /* 0x000fe200078e00ff */
[----:B------:R-:W3:Y:S01]  /*6620*/  LDC.64 R152, c[0x0][0x8a8] ;  /* 0x00022a00ff987b82 */ /* 0x000ee20000000a00 */
[----:B------:R-:W-:Y:S01]  /*6630*/  LOP3.LUT R164, R164, 0x4, RZ, 0xc0, !PT ;  /* 0x00000004a4a47812 */ /* 0x000fe200078ec0ff */
[----:B------:R-:W4:Y:S01]  /*6640*/  LDCU UR60, c[0x0][0x370] ;  /* 0x00006e00ff3c77ac */ /* 0x000f220008000800 */
[----:B------:R-:W-:Y:S02]  /*6650*/  LOP3.LUT R163, R163, 0x1e40, R4, 0xf8, !PT ;  /* 0x00001e40a3a37812 */ /* 0x000fe400078ef804 */
[----:B------:R-:W-:Y:S01]  /*6660*/  LOP3.LUT R69, R69, 0x600000, RZ, 0xc0, !PT ;  /* 0x0060000045457812 */ /* 0x000fe200078ec0ff */
[----:B------:R-:W-:Y:S01]  /*6670*/  IMAD.MOV R178, RZ, RZ, -R164 ;  /* 0x000000ffffb27224 */ /* 0x000fe200078e0aa4 */
[----:B------:R-:W-:Y:S01]  /*6680*/  IADD3 R180, PT, PT, -R164, 0x2, RZ ;  /* 0x00000002a4b47810 */ /* 0x000fe20007ffe1ff */
[----:B------:R-:W4:Y:S01]  /*6690*/  LDS R2, [UR49+0x280] ;  /* 0x00028031ff027984 */ /* 0x000f220008000800 */
[----:B-1----:R-:W-:Y:S01]  /*66a0*/  IMAD.U32 R170, RZ, RZ, UR4 ;  /* 0x00000004ffaa7e24 */ /* 0x002fe2000f8e00ff */
[----:B------:R-:W-:Y:S01]  /*66b0*/  IADD3 R179, PT, PT, -R165, RZ, RZ ;  /* 0x000000ffa5b37210 */ /* 0x000fe20007ffe1ff */
[----:B------:R-:W-:Y:S01]  /*66c0*/  IMAD.U32 R169, RZ, RZ, UR5 ;  /* 0x00000005ffa97e24 */ /* 0x000fe2000f8e00ff */
[----:B------:R-:W1:Y:S01]  /*66d0*/  LDCU.128 UR4, c[0x0][0xa80] ;  /* 0x00015000ff0477ac */ /* 0x000e620008000c00 */
[----:B------:R-:W-:Y:S01]  /*66e0*/  VIADD R181, R163, UR49 ;  /* 0x00000031a3b57c36 */ /* 0x000fe20008000000 */
[----:B------:R-:W2:Y:S03]  /*66f0*/  LDCU UR45, c[0x0][0xb0c] ;  /* 0x00016180ff2d77ac */ /* 0x000ea60008000800 */
[----:B------:R-:W-:Y:S01]  /*6700*/  VIADD R181, R181, 0x400 ;  /* 0x00000400b5b57836 */ /* 0x000fe20000000000 */
[----:B------:R-:W2:Y:S01]  /*6710*/  LDCU UR38, c[0x0][0xb30] ;  /* 0x00016600ff2677ac */ /* 0x000ea20008000800 */
[----:B------:R-:W2:Y:S01]  /*6720*/  LDCU.64 UR54, c[0x0][0x888] ;  /* 0x00011100ff3677ac */ /* 0x000ea20008000a00 */
[----:B------:R-:W2:Y:S01]  /*6730*/  LDCU.64 UR46, c[0x0][0xb28] ;  /* 0x00016500ff2e77ac */ /* 0x000ea20008000a00 */
[----:B-1----:R-:W-:Y:S01]  /*6740*/  IMAD.U32 R174, RZ, RZ, UR4 ;  /* 0x00000004ffae7e24 */ /* 0x002fe2000f8e00ff */
[----:B------:R-:W-:Y:S01]  /*6750*/  MOV R171, UR7 ;  /* 0x0000000700ab7c02 */ /* 0x000fe20008000f00 */
[----:B------:R-:W-:Y:S01]  /*6760*/  IMAD.U32 R173, RZ, RZ, UR5 ;  /* 0x00000005ffad7e24 */ /* 0x000fe2000f8e00ff */
[----:B------:R-:W-:Y:S01]  /*6770*/  UIADD3 UR4, UPT, UPT, UR49, 0x4400, URZ ;  /* 0x0000440031047890 */ /* 0x000fe2000fffe0ff */
[----:B------:R-:W-:Y:S01]  /*6780*/  IMAD.U32 R172, RZ, RZ, UR6 ;  /* 0x00000006ffac7e24 */ /* 0x000fe2000f8e00ff */
[----:B------:R-:W-:Y:S01]  /*6790*/  UIADD3 UR5, UPT, UPT, UR49, 0x400, URZ ;  /* 0x0000040031057890 */ /* 0x000fe2000fffe0ff */
[----:B------:R-:W1:Y:S03]  /*67a0*/  LDCU.64 UR62, c[0x0][0x890] ;  /* 0x00011200ff3e77ac */ /* 0x000e660008000a00 */
[----:B------:R-:W-:-:S02]  /*67b0*/  MOV R182, UR4 ;  /* 0x0000000400b67c02 */ /* 0x000fc40008000f00 */
[----:B------:R-:W-:Y:S01]  /*67c0*/  IMAD.U32 R183, RZ, RZ, UR5 ;  /* 0x00000005ffb77e24 */ /* 0x000fe2000f8e00ff */
[----:B------:R-:W1:Y:S01]  /*67d0*/  LDCU.128 UR56, c[0x0][0xb10] ;  /* 0x00016200ff3877ac */ /* 0x000e620008000c00 */
[----:B------:R-:W1:Y:S01]  /*67e0*/  LDCU UR53, c[0x0][0x374] ;  /* 0x00006e80ff3577ac */ /* 0x000e620008000800 */
[C---:B----4-:R-:W-:Y:S01]  /*67f0*/  VIADD R3, R2.reuse, 0x80 ;  /* 0x0000008002037836 */ /* 0x050fe20000000000 */
[----:B------:R-:W-:-:S04]  /*6800*/  LOP3.LUT R2, R2, 0xffff, RZ, 0xc0, !PT ;  /* 0x0000ffff02027812 */ /* 0x000fc800078ec0ff */
[----:B------:R-:W-:-:S05]  /*6810*/  LOP3.LUT R3, R3, 0xffff, RZ, 0xc0, !PT ;  /* 0x0000ffff03037812 */ /* 0x000fca00078ec0ff */
[----:B--23--:R4:W-:Y:S02]  /*6820*/  STL.64 [R1], R2 ;  /* 0x0000000201007387 */ /* 0x00c9e40000100a00 */
.L_x_145:
[----:B----4-:R-:W-:Y:S04]  /*6830*/  SHF.L.U32 R3, R161, 0x1f, RZ ;  /* 0x0000001fa1037819 */ /* 0x010fe800000006ff */
[----:B------:R-:W2:Y:S02]  /*6840*/  SYNCS.PHASECHK.TRANS64.TRYWAIT P0, [UR49+0x230], R3 ;  /* 0x00023003ff0075a7 */ /* 0x000ea40008001131 */
[----:B-12---:R-:W-:Y:S05]  /*6850*/  @!P0 BRA `(.L_x_119) ;  /* 0x0000004c009c8947 */ /* 0x006fea0003800000 */
.L_x_237:
[----:B------:R-:W-:Y:S01]  /*6860*/  LEA R2, R68, UR48, 0x2 ;  /* 0x0000003044027c11 */ /* 0x000fe2000f8e10ff */
[----:B------:R-:W3:Y:S01]  /*6870*/  LDS.128 R4, [UR49+0x270] ;  /* 0x00027031ff047984 */ /* 0x000ee20008000c00 */
[----:B------:R-:W-:Y:S02]  /*6880*/  UIADD3 UR4, UPT, UPT, UR49, 0x238, URZ ;  /* 0x0000023831047890 */ /* 0x000fe4000fffe0ff */
[----:B------:R-:W-:Y:S01]  /*6890*/  UISETP.GE.AND UP0, UPT, UR39, 0x1, UPT ;  /* 0x000000012700788c */ /* 0x000fe2000bf06270 */
[----:B------:R-:W-:Y:S01]  /*68a0*/  @!PT LDS RZ, [RZ] ;  /* 0x00000000fffff984 */ /* 0x000fe20000000800 */
[----:B------:R-:W-:Y:S01]  /*68b0*/  @!PT LDS RZ, [RZ] ;  /* 0x00000000fffff984 */ /* 0x000fe20000000800 */
[----:B------:R-:W-:Y:S01]  /*68c0*/  @!PT LDS RZ, [RZ] ;  /* 0x00000000fffff984 */ /* 0x000fe20000000800 */
[----:B------:R-:W-:Y:S01]  /*68d0*/  @!PT LDS RZ, [RZ] ;  /* 0x00000000fffff984 */ /* 0x000fe20000000800 */
[----:B------:R4:W-:Y:S06]  /*68e0*/  MEMBAR.ALL.CTA ;  /* 0x0000000000007992 */ /* 0x0009ec0000008000 */
[----:B----4-:R-:W4:Y:S01]  /*68f0*/  FENCE.VIEW.ASYNC.S ;  /* 0x00000000000073c6 */ /* 0x010f220000000000 */
[----:B------:R-:W-:Y:S09]  /*6900*/  UPRMT UR4, URZ, 0x654, UR4 ;  /* 0x00000654ff047896 */ /* 0x000ff20008000004 */
[----:B----4-:R-:W-:Y:S01]  /*6910*/  SYNCS.ARRIVE.TRANS64.RED.A1T0 RZ, [UR4], RZ ;  /* 0x000000ffffff79a7 */ /* 0x010fe20008100404 */
[----:B------:R-:W5:Y:S01]  /*6920*/  LDL R2, [R2] ;  /* 0x0000000002027983 */ /* 0x000f620000100800 */
[----:B---3--:R-:W-:Y:S11]  /*6930*/  LOP3.LUT P0, RZ, R6, 0x1, RZ, 0xc0, !PT ;  /* 0x0000000106ff7812 */ /* 0x008ff6000780c0ff */
[----:B------:R-:W-:Y:S02]  /*6940*/  @!UPT UIADD3 URZ, UPT, UPT, URZ, URZ, URZ ;  /* 0x000000fffffff290 */ /* 0x000fe4000fffe0ff */
[----:B------:R-:W-:Y:S01]  /*6950*/  VOTEU.ANY UP1, P0 ;  /* 0x0000000000ff7886 */ /* 0x000fe20000020100 */
[----:B------:R-:W-:Y:S01]  /*6960*/  PLOP3.LUT P0, PT, PT, PT, UP1, 0x80, 0x8 ;  /* 0x000000000008781c */ /* 0x000fe20003f0f018 */
[----:B------:R-:W-:Y:S11]  /*6970*/  UP2UR UR52, UPR, URZ, 0x2 ;  /* 0x00000002ff347883 */ /* 0x000ff60008000000 */
[----:B------:R-:W-:Y:S01]  /*6980*/  @!UPT UIADD3 URZ, UPT, UPT, URZ, URZ, URZ ;  /* 0x000000fffffff290 */ /* 0x000fe2000fffe0ff */
[----:B--2---:R-:W-:Y:S02]  /*6990*/  @P0 MOV R3, R4 ;  /* 0x0000000400030202 */ /* 0x004fe40000000f00 */
[----:B------:R-:W-:Y:S02]  /*69a0*/  @P0 LOP3.LUT R0, R5, 0xffff, RZ, 0xc0, !PT ;  /* 0x0000ffff05000812 */ /* 0x000fe400078ec0ff */
[----:B------:R-:W-:Y:S02]  /*69b0*/  @P0 R2UR UR5, R3 ;  /* 0x00000000030502ca */ /* 0x000fe400000e0000 */
[----:B------:R-:W-:Y:S11]  /*69c0*/  @P0 R2UR UR4, R0 ;  /* 0x00000000000402ca */ /* 0x000ff600000e0000 */
[----:B------:R-:W-:Y:S02]  /*69d0*/  @UP1 UMOV UR37, UR5 ;  /* 0x0000000500251c82 */ /* 0x000fe40008000000 */
[----:B------:R-:W-:Y:S01]  /*69e0*/  @UP1 UMOV UR36, UR4 ;  /* 0x0000000400241c82 */ /* 0x000fe20008000000 */
[----:B------:R-:W-:Y:S05]  /*69f0*/  BRA.U !UP0, `(.L_x_120) ;  /* 0x0000000108cc7547 */ /* 0x000fea000b800000 */
[----:B------:R-:W2:Y:S01]  /*6a00*/  LDCU UR9, c[0x0][0xb20] ;  /* 0x00016400ff0977ac */ /* 0x000ea20008000800 */
[----:B-1----:R-:W-:Y:S02]  /*6a10*/  UIMAD.WIDE.U32 UR4, UR53, UR59, URZ ;  /* 0x0000003b350472a5 */ /* 0x002fe4000f8e00ff */
[----:B------:R-:W-:Y:S02]  /*6a20*/  UIMAD.WIDE.U32 UR6, UR60, UR56, URZ ;  /* 0x000000383c0672a5 */ /* 0x000fe4000f8e00ff */
[----:B------:R-:W-:Y:S02]  /*6a30*/  UIMAD.WIDE.U32 UR10, UR36, UR59, URZ ;  /* 0x0000003b240a72a5 */ /* 0x000fe4000f8e00ff */
[----:B------:R-:W-:Y:S02]  /*6a40*/  UISETP.NE.AND UP0, UPT, UR58, 0x1, UPT ;  /* 0x000000013a00788c */ /* 0x000fe4000bf05270 */
[----:B------:R-:W-:Y:S02]  /*6a50*/  UISETP.NE.AND UP1, UPT, UR45, 0x1, UPT ;  /* 0x000000012d00788c */ /* 0x000fe4000bf25270 */
[----:B------:R-:W-:Y:S02]  /*6a60*/  UISETP.NE.AND UP2, UPT, UR39, 0x1, UPT ;  /* 0x000000012700788c */ /* 0x000fe4000bf45270 */
[----:B------:R-:W-:Y:S01]  /*6a70*/  UIMAD.WIDE.U32 UR12, UR37, UR56, URZ ;  /* 0x00000038250c72a5 */ /* 0x000fe2000f8e00ff */
[----:B------:R-:W-:Y:S01]  /*6a80*/  UMOV UR4, UR5 ;  /* 0x0000000500047c82 */ /* 0x000fe20008000000 */
[----:B------:R-:W-:Y:S01]  /*6a90*/  UMOV UR6, UR11 ;  /* 0x0000000b00067c82 */ /* 0x000fe20008000000 */
[----:B--2---:R-:W-:Y:S03]  /*6aa0*/  USHF.R.U32.HI UR8, URZ, UR9, UR4 ;  /* 0x00000009ff087299 */ /* 0x004fe60008011604 */
[----:B------:R-:W-:Y:S02]  /*6ab0*/  UMOV UR4, UR7 ;  /* 0x0000000700047c82 */ /* 0x000fe40008000000 */
[----:B------:R-:W-:Y:S02]  /*6ac0*/  USHF.R.U32.HI UR5, URZ, UR57, UR4 ;  /* 0x00000039ff057299 */ /* 0x000fe40008011604 */
[----:B------:R-:W-:Y:S02]  /*6ad0*/  USEL UR4, UR53, UR8, !UP0 ;  /* 0x0000000835047287 */ /* 0x000fe4000c000000 */
[----:B------:R-:W-:Y:S02]  /*6ae0*/  USHF.R.U32.HI UR8, URZ, UR9, UR6 ;  /* 0x00000009ff087299 */ /* 0x000fe40008011606 */
[----:B------:R-:W-:Y:S02]  /*6af0*/  UIMAD.WIDE.U32 UR6, UR4, UR46, URZ ;  /* 0x0000002e040672a5 */ /* 0x000fe4000f8e00ff */
[----:B------:R-:W-:Y:S02]  /*6b00*/  USEL UR9, UR60, UR5, !UP1 ;  /* 0x000000053c097287 */ /* 0x000fe4000c800000 */
[----:B------:R-:W-:Y:S02]  /*6b10*/  USEL UR8, UR36, UR8, !UP0 ;  /* 0x0000000824087287 */ /* 0x000fe4000c000000 */
[----:B------:R-:W-:Y:S01]  /*6b20*/  UIMAD.WIDE.U32 UR10, UR9, UR46, URZ ;  /* 0x0000002e090a72a5 */ /* 0x000fe2000f8e00ff */
[----:B------:R-:W-:Y:S01]  /*6b30*/  UMOV UR6, UR7 ;  /* 0x0000000700067c82 */ /* 0x000fe20008000000 */
[----:B------:R-:W-:Y:S01]  /*6b40*/  UMOV UR5, UR13 ;  /* 0x0000000d00057c82 */ /* 0x000fe20008000000 */
[----:B------:R-:W-:Y:S02]  /*6b50*/  @UP2 USHF.R.U32.HI UR4, URZ, UR47, UR6 ;  /* 0x0000002fff042299 */ /* 0x000fe40008011606 */
[----:B------:R-:W-:Y:S02]  /*6b60*/  USHF.R.U32.HI UR5, URZ, UR57, UR5 ;  /* 0x00000039ff057299 */ /* 0x000fe40008011605 */
[----:B------:R-:W-:Y:S02]  /*6b70*/  UIMAD UR4, UR39, UR4, URZ ;  /* 0x00000004270472a4 */ /* 0x000fe4000f8e02ff */
[----:B------:R-:W-:Y:S02]  /*6b80*/  USEL UR5, UR37, UR5, !UP1 ;  /* 0x0000000525057287 */ /* 0x000fe4000c800000 */
[----:B------:R-:W-:Y:S01]  /*6b90*/  UISETP.GE.AND UP0, UPT, UR8, UR4, UPT ;  /* 0x000000040800728c */ /* 0x000fe2000bf06270 */
[----:B------:R-:W-:Y:S01]  /*6ba0*/  UMOV UR6, UR11 ;  /* 0x0000000b00067c82 */ /* 0x000fe20008000000 */
[----:B------:R-:W-:Y:S02]  /*6bb0*/  UIMAD.WIDE.U32 UR10, UR8, UR46, URZ ;  /* 0x0000002e080a72a5 */ /* 0x000fe4000f8e00ff */
[----:B------:R-:W-:Y:S04]  /*6bc0*/  @UP2 USHF.R.U32.HI UR9, URZ, UR47, UR6 ;  /* 0x0000002fff092299 */ /* 0x000fe80008011606 */
[----:B------:R-:W-:Y:S01]  /*6bd0*/  UIMAD UR6, UR39, UR9, URZ ;  /* 0x00000009270672a4 */ /* 0x000fe2000f8e02ff */
[----:B------:R-:W-:Y:S03]  /*6be0*/  UMOV UR4, UR11 ;  /* 0x0000000b00047c82 */ /* 0x000fe60008000000 */
[----:B------:R-:W-:Y:S02]  /*6bf0*/  UISETP.GE.OR UP0, UPT, UR5, UR6, UP0 ;  /* 0x000000060500728c */ /* 0x000fe40008706670 */
[----:B------:R-:W-:Y:S02]  /*6c00*/  USHF.R.U32.HI UR4, URZ, UR47, UR4 ;  /* 0x0000002fff047299 */ /* 0x000fe40008011604 */
[----:B------:R-:W-:Y:S02]  /*6c10*/  UIMAD.WIDE.U32 UR6, UR5, UR46, URZ ;  /* 0x0000002e050672a5 */ /* 0x000fe4000f8e00ff */
[----:B------:R-:W-:Y:S02]  /*6c20*/  USEL UR11, UR8, UR4, !UP2 ;  /* 0x00000004080b7287 */ /* 0x000fe4000d000000 */
[----:B------:R-:W-:Y:S02]  /*6c30*/  UIADD3 UR6, UPT, UPT, -UR5, URZ, URZ ;  /* 0x000000ff05067290 */ /* 0x000fe4000fffe1ff */
[----:B------:R-:W-:Y:S02]  /*6c40*/  UIADD3 UR10, UPT, UPT, -UR11, URZ, URZ ;  /* 0x000000ff0b0a7290 */ /* 0x000fe4000fffe1ff */
[----:B------:R-:W-:Y:S02]  /*6c50*/  UIMAD UR6, UR45, UR6, UR37 ;  /* 0x000000062d0672a4 */ /* 0x000fe4000f8e0225 */
[----:B------:R-:W-:Y:S01]  /*6c60*/  UIMAD UR10, UR39, UR10, UR8 ;  /* 0x0000000a270a72a4 */ /* 0x000fe2000f8e0208 */
[----:B------:R-:W-:Y:S01]  /*6c70*/  @!UP0 UMOV UR4, UR7 ;  /* 0x0000000700048c82 */ /* 0x000fe20008000000 */
[----:B------:R-:W-:Y:S02]  /*6c80*/  UIADD3 UR7, UPT, UPT, -UR8, URZ, URZ ;  /* 0x000000ff08077290 */ /* 0x000fe4000fffe1ff */
[----:B------:R-:W-:Y:S04]  /*6c90*/  @!UP0 USHF.R.U32.HI UR4, URZ, UR47, UR4 ;  /* 0x0000002fff048299 */ /* 0x000fe80008011604 */
[----:B------:R-:W-:Y:S04]  /*6ca0*/  @!UP0 USEL UR4, UR5, UR4, !UP2 ;  /* 0x0000000405048287 */ /* 0x000fe8000d000000 */
[----:B------:R-:W-:Y:S02]  /*6cb0*/  @!UP0 UIMAD UR9, UR9, UR10, UR4 ;  /* 0x0000000a090982a4 */ /* 0x000fe4000f8e0204 */
[----:B------:R-:W-:Y:S02]  /*6cc0*/  @!UP0 UIADD3 UR10, UPT, UPT, UR11, -UR4, URZ ;  /* 0x800000040b0a8290 */ /* 0x000fe4000fffe0ff */
[----:B------:R-:W-:Y:S02]  /*6cd0*/  UIMAD UR4, UR58, UR7, UR36 ;  /* 0x000000073a0472a4 */ /* 0x000fe4000f8e0224 */
[----:B------:R-:W-:Y:S03]  /*6ce0*/  @!UP0 UIMAD UR8, UR10, UR39, UR5 ;  /* 0x000000270a0882a4 */ /* 0x000fe6000f8e0205 */
[----:B------:R-:W-:Y:S02]  /*6cf0*/  @!UP0 UMOV UR5, UR9 ;  /* 0x0000000900058c82 */ /* 0x000fe40008000000 */
[----:B------:R-:W-:Y:S02]  /*6d00*/  UIMAD UR37, UR5, UR45, UR6 ;  /* 0x0000002d052572a4 */ /* 0x000fe4000f8e0206 */
[----:B------:R-:W-:Y:S11]  /*6d10*/  UIMAD UR36, UR8, UR58, UR4 ;  /* 0x0000003a082472a4 */ /* 0x000ff6000f8e0204 */
[----:B------:R-:W-:Y:S01]  /*6d20*/  @!UPT UIADD3 URZ, UPT, UPT, URZ, URZ, URZ ;  /* 0x000000fffffff290 */ /* 0x000fe2000fffe0ff */
.L_x_120:
[----:B------:R-:W-:Y:S01]  /*6d30*/  UISETP.NE.AND UP0, UPT, UR38, 0x1, UPT ;  /* 0x000000012600788c */ /* 0x000fe2000bf05270 */
[----:B------:R-:W-:Y:S01]  /*6d40*/  @P0 SHF.R.U32.HI R4, RZ, 0x10, R5 ;  /* 0x00000010ff040819 */ /* 0x000fe20000011605 */
[----:B------:R-:W-:Y:S02]  /*6d50*/  UIADD3 UR11, UPT, UPT, UR49, 0x400, URZ ;  /* 0x00000400310b7890 */ /* 0x000fe4000fffe0ff */
[----:B------:R-:W-:Y:S01]  /*6d60*/  USHF.L.U32 UR41, UR21, 0x7, URZ ;  /* 0x0000000715297899 */ /* 0x000fe200080006ff */
[----:B------:R-:W-:Y:S06]  /*6d70*/  @P0 R2UR UR61, R4 ;  /* 0x00000000043d02ca */ /* 0x000fec00000e0000 */
[----:B------:R-:W2:Y:S01]  /*6d80*/  @!UP0 LDCU.128 UR12, c[0x0][0xb10] ;  /* 0x00016200ff0c87ac */ /* 0x000ea20008000c00 */
[----:B------:R-:W3:Y:S01]  /*6d90*/  @!UP0 LDCU UR5, c[0x0][0xb0c] ;  /* 0x00016180ff0587ac */ /* 0x000ee20008000800 */
[----:B------:R-:W4:Y:S01]  /*6da0*/  @!UP0 LDCU UR10, c[0x0][0xb20] ;  /* 0x00016400ff0a87ac */ /* 0x000f220008000800 */
[----:B--2---:R-:W-:Y:S02]  /*6db0*/  UIMAD.WIDE.U32 UR8, UR37, UR12, URZ ;  /* 0x0000000c250872a5 */ /* 0x004fe4000f8e00ff */
[----:B------:R-:W-:Y:S02]  /*6dc0*/  UIMAD.WIDE.U32 UR6, UR36, UR15, URZ ;  /* 0x0000000f240672a5 */ /* 0x000fe4000f8e00ff */
[----:B------:R-:W-:Y:S03]  /*6dd0*/  @!UP0 UISETP.NE.AND UP1, UPT, UR14, 0x1, UPT ;  /* 0x000000010e00888c */ /* 0x000fe6000bf25270 */
[----:B------:R-:W-:Y:S01]  /*6de0*/  @!UP0 UMOV UR4, UR9 ;  /* 0x0000000900048c82 */ /* 0x000fe20008000000 */
[----:B---3--:R-:W-:Y:S02]  /*6df0*/  @!UP0 UISETP.NE.AND UP2, UPT, UR5, 0x1, UPT ;  /* 0x000000010500888c */ /* 0x008fe4000bf45270 */
[----:B------:R-:W-:Y:S01]  /*6e00*/  @!UP0 USHF.R.U32.HI UR4, URZ, UR13, UR4 ;  /* 0x0000000dff048299 */ /* 0x000fe20008011604 */
[----:B------:R-:W-:Y:S02]  /*6e10*/  @!UP0 UMOV UR6, UR7 ;  /* 0x0000000700068c82 */ /* 0x000fe40008000000 */
[----:B----4-:R-:W-:Y:S02]  /*6e20*/  @!UP0 USHF.R.U32.HI UR6, URZ, UR10, UR6 ;  /* 0x0000000aff068299 */ /* 0x010fe40008011606 */
[----:B------:R-:W-:Y:S02]  /*6e30*/  @!UP0 USEL UR7, UR37, UR4, !UP2 ;  /* 0x0000000425078287 */ /* 0x000fe4000d000000 */
[----:B------:R-:W-:Y:S04]  /*6e40*/  @!UP0 USEL UR6, UR36, UR6, !UP1 ;  /* 0x0000000624068287 */ /* 0x000fe8000c800000 */
[----:B------:R-:W-:Y:S02]  /*6e50*/  @!UP0 UIADD3 UR4, UPT, UPT, -UR7, UR6, URZ ;  /* 0x0000000607048290 */ /* 0x000fe4000fffe1ff */
[----:B------:R-:W-:Y:S02]  /*6e60*/  @!UP0 UIADD3 UR6, UPT, UPT, UR7, -UR6, URZ ;  /* 0x8000000607068290 */ /* 0x000fe4000fffe0ff */
[----:B------:R-:W-:Y:S02]  /*6e70*/  @!UP0 UIMAD UR37, UR4, UR5, UR37 ;  /* 0x00000005042582a4 */ /* 0x000fe4000f8e0225 */
[----:B------:R-:W-:Y:S02]  /*6e80*/  @!UP0 UIMAD UR36, UR6, UR14, UR36 ;  /* 0x0000000e062482a4 */ /* 0x000fe4000f8e0224 */
[----:B------:R-:W-:Y:S09]  /*6e90*/  ULOP3.LUT UP0, URZ, UR11, 0x1b0, URZ, 0xc0, !UPT ;  /* 0x000001b00bff7892 */ /* 0x000ff2000f80c0ff */
[----:B------:R-:W-:Y:S05]  /*6ea0*/  BRA.U !UP0, `(.L_x_121) ;  /* 0x0000000108407547 */ /* 0x000fea000b800000 */
[----:B------:R-:W2:Y:S01]  /*6eb0*/  LDCU.64 UR8, c[0x4][0x80] ;  /* 0x01001000ff0877ac */ /* 0x000ea20008000a00 */
[----:B------:R-:W-:Y:S01]  /*6ec0*/  MOV R15, 0x0 ;  /* 0x00000000000f7802 */ /* 0x000fe20000000f00 */
[----:B------:R-:W-:Y:S02]  /*6ed0*/  HFMA2 R12, -RZ, RZ, 0, 5.9604644775390625e-08 ;  /* 0x00000001ff0c7431 */ /* 0x000fe400000001ff */
[----:B------:R-:W-:Y:S02]  /*6ee0*/  IMAD.MOV.U32 R8, RZ, RZ, 0x70 ;  /* 0x00000070ff087424 */ /* 0x000fe400078e00ff */
[----:B------:R-:W-:Y:S01]  /*6ef0*/  IMAD.MOV.U32 R13, RZ, RZ, RZ ;  /* 0x000000ffff0d7224 */ /* 0x000fe200078e00ff */
[----:B------:R-:W3:Y:S01]  /*6f00*/  LDCU.64 UR6, c[0x4][0x88] ;  /* 0x01001100ff0677ac */ /* 0x000ee20008000a00 */
[----:B------:R-:W4:Y:S01]  /*6f10*/  LDC.64 R14, c[0x4][R15] ;  /* 0x010000000f0e7b82 */ /* 0x000f220000000a00 */
[----:B------:R-:W1:Y:S01]  /*6f20*/  LDCU.64 UR4, c[0x4][0x8] ;  /* 0x01000100ff0477ac */ /* 0x000e620008000a00 */
[----:B--2---:R-:W-:Y:S01]  /*6f30*/  MOV R5, UR9 ;  /* 0x0000000900057c02 */ /* 0x004fe20008000f00 */
[----:B------:R-:W-:Y:S01]  /*6f40*/  IMAD.U32 R4, RZ, RZ, UR8 ;  /* 0x00000008ff047e24 */ /* 0x000fe2000f8e00ff */
[----:B---3--:R-:W-:Y:S01]  /*6f50*/  MOV R7, UR7 ;  /* 0x0000000700077c02 */ /* 0x008fe20008000f00 */
[----:B------:R-:W-:Y:S01]  /*6f60*/  IMAD.U32 R6, RZ, RZ, UR6 ;  /* 0x00000006ff067e24 */ /* 0x000fe2000f8e00ff */
[----:B-1----:R-:W-:Y:S01]  /*6f70*/  MOV R11, UR5 ;  /* 0x00000005000b7c02 */ /* 0x002fe20008000f00 */
[----:B------:R-:W-:Y:S02]  /*6f80*/  IMAD.U32 R10, RZ, RZ, UR4 ;  /* 0x00000004ff0a7e24 */ /* 0x000fe4000f8e00ff */
[----:B------:R-:W-:Y:S07]  /*6f90*/  LEPC R20, `(.L_x_121) ;  /* 0x000000001014794e */ /* 0x000fee0000000000 */
[----:B----45:R-:W-:Y:S05]  /*6fa0*/  CALL.ABS.NOINC R14 ;  /* 0x000000000e007343 */ /* 0x030fea0003c00000 */
.L_x_121:
[----:B------:R-:W-:Y:S01]  /*6fb0*/  LOP3.LUT P0, RZ, R182, 0x1b0, RZ, 0xc0, !PT ;  /* 0x000001b0b6ff7812 */ /* 0x000fe2000780c0ff */
[----:B------:R-:W-:Y:S11]  /*6fc0*/  BSSY.RECONVERGENT B6, `(.L_x_122) ;  /* 0x0000013000067945 */ /* 0x000ff60003800200 */
[----:B------:R-:W-:Y:S01]  /*6fd0*/  @!UPT UIADD3 URZ, UPT, UPT, URZ, URZ, URZ ;  /* 0x000000fffffff290 */ /* 0x000fe2000fffe0ff */
[----:B------:R-:W-:Y:S05]  /*6fe0*/  @!P0 BRA `(.L_x_123) ;  /* 0x0000000000408947 */ /* 0x000fea0003800000 */
        /* <DEDUP_REMOVED lines=16> */
.L_x_123:
[----:B-1----:R-:W-:Y:S05]  /*70f0*/  BSYNC.RECONVERGENT B6 ;  /* 0x0000000000067941 */ /* 0x002fea0003800200 */
.L_x_122:
[----:B------:R-:W-:Y:S01]  /*7100*/  R2UR UR4, R177 ;  /* 0x00000000b10472ca */ /* 0x000fe200000e0000 */
[----:B------:R-:W-:Y:S01]  /*7110*/  UISETP.NE.U32.AND UP0, UPT, UR62, URZ, UPT ;  /* 0x000000ff3e00728c */ /* 0x000fe2000bf05070 */
[----:B------:R-:W-:Y:S02]  /*7120*/  ISETP.NE.U32.AND P4, PT, R154, RZ, PT ;  /* 0x000000ff9a00720c */ /* 0x000fe40003f85070 */
[----:B------:R-:W-:Y:S01]  /*7130*/  ISETP.NE.U32.AND P2, PT, RZ, UR54, PT ;  /* 0x00000036ff007c0c */ /* 0x000fe2000bf45070 */
[----:B------:R-:W-:Y:S01]  /*7140*/  UISETP.NE.AND.EX UP1, UPT, UR63, URZ, UPT, UP0 ;  /* 0x000000ff3f00728c */ /* 0x000fe2000bf25300 */
[----:B------:R-:W-:Y:S01]  /*7150*/  ISETP.NE.AND.EX P4, PT, R155, RZ, PT, P4 ;  /* 0x000000ff9b00720c */ /* 0x000fe20003f85340 */
[----:B------:R-:W-:Y:S01]  /*7160*/  UPLOP3.LUT UP0, UPT, UPT, UPT, UPT, 0x40, 0x4 ;  /* 0x000000000004789c */ /* 0x000fe20003f0e870 */
[----:B------:R-:W-:Y:S05]  /*7170*/  ISETP.NE.AND.EX P2, PT, RZ, UR55, PT, P2 ;  /* 0x00000037ff007c0c */ /* 0x000fea000bf45320 */
[----:B------:R-:W-:Y:S06]  /*7180*/  UISETP.NE.AND UP2, UPT, UR4, URZ, UPT ;  /* 0x000000ff0400728c */ /* 0x000fec000bf45270 */
[----:B------:R-:W-:Y:S05]  /*7190*/  PLOP3.LUT P1, PT, PT, PT, UP2, 0x80, 0x8 ;  /* 0x000000000008781c */ /* 0x000fea0003f2f028 */
[----:B------:R-:W-:Y:S06]  /*71a0*/  @UP2 UPLOP3.LUT UP0, UPT, UPT, UPT, UP1, 0x80, 0x8 ;  /* 0x000000000008289c */ /* 0x000fec0003f0f010 */
[----:B------:R-:W-:Y:S01]  /*71b0*/  PLOP3.LUT P0, PT, PT, PT, UP0, 0x80, 0x8 ;  /* 0x000000000008781c */ /* 0x000fe20003f0f008 */
[----:B------:R-:W-:Y:S01]  /*71c0*/  @!UPT UIADD3 URZ, UPT, UPT, URZ, URZ, URZ ;  /* 0x000000fffffff290 */ /* 0x000fe2000fffe0ff */
[----:B------:R-:W-:Y:S11]  /*71d0*/  BRA.U !UP1, `(.L_x_124) ;  /* 0x00000001093c7547 */ /* 0x000ff6000b800000 */
[----:B------:R-:W-:Y:S01]  /*71e0*/  UISETP.NE.U32.AND UP0, UPT, UR54, URZ, UPT ;  /* 0x000000ff3600728c */ /* 0x000fe2000bf05070 */
[----:B------:R-:W-:Y:S01]  /*71f0*/  HFMA2 R0, -RZ, RZ, 0, 5.9604644775390625e-08 ;  /* 0x00000001ff007431 */ /* 0x000fe200000001ff */
[----:B------:R-:W1:Y:S01]  /*7200*/  LDCU.64 UR8, c[0x0][0x358] ;  /* 0x00006b00ff0877ac */ /* 0x000e620008000a00 */
[----:B------:R-:W-:Y:S01]  /*7210*/  IMAD.MOV.U32 R167, RZ, RZ, 0x1 ;  /* 0x00000001ffa77424 */ /* 0x000fe200078e00ff */
[----:B------:R-:W-:Y:S06]  /*7220*/  UISETP.NE.AND.EX UP0, UPT, UR55, URZ, UPT, UP0 ;  /* 0x000000ff3700728c */ /* 0x000fec000bf05300 */
        /* <DEDUP_REMOVED lines=9> */
[----:B-12---:R-:W-:Y:S02]  /*72c0*/  @!P3 IMAD.U32 R73, RZ, RZ, UR4 ;  /* 0x00000004ff49be24 */ /* 0x006fe4000f8e00ff */
.L_x_124:
[----:B------:R-:W-:Y:S05]  /*72d0*/  @!P4 BRA `(.L_x_125) ;  /* 0x000000000024c947 */ /* 0x000fea0003800000 */
[----:B------:R-:W-:Y:S01]  /*72e0*/  ISETP.NE.U32.AND P3, PT, R152, RZ, PT ;  /* 0x000000ff9800720c */ /* 0x000fe20003f65070 */
[----:B------:R-:W1:Y:S03]  /*72f0*/  LDCU.64 UR4, c[0x0][0x358] ;  /* 0x00006b00ff0477ac */ /* 0x000e660008000a00 */
[----:B------:R-:W-:Y:S11]  /*7300*/  ISETP.NE.AND.EX P3, PT, R153, RZ, PT, P3 ;  /* 0x000000ff9900720c */ /* 0x000ff60003f65330 */
[----:B------:R-:W-:Y:S02]  /*7310*/  @!UPT UIADD3 URZ, UPT, UPT, URZ, URZ, URZ ;  /* 0x000000fffffff290 */ /* 0x000fe4000fffe0ff */
[----:B------:R-:W2:Y:S01]  /*7320*/  @P3 LDC.64 R4, c[0x0][0x8a8] ;  /* 0x00022a00ff043b82 */ /* 0x000ea20000000a00 */
[----:B------:R-:W-:Y:S04]  /*7330*/  @P3 IMAD R0, R154, UR51, RZ ;  /* 0x000000339a003c24 */ /* 0x000fe8000f8e02ff */
[----:B--2---:R-:W-:Y:S05]  /*7340*/  @P3 IMAD.WIDE R4, R0, 0x4, R4 ;  /* 0x0000000400043825 */ /* 0x004fea00078e0204 */
[----:B-1---5:R1:W5:Y:S02]  /*7350*/  @P3 LDG.E R70, desc[UR4][R4.64] ;  /* 0x0000000404463981 */ /* 0x022364000c1e1900 */
[----:B-1----:R-:W2:Y:S02]  /*7360*/  @!P3 LDC R70, c[0x0][0x8a0] ;  /* 0x00022800ff46bb82 */ /* 0x002ea40000000800 */
.L_x_125:
[----:B-----5:R-:W-:Y:S01]  /*7370*/  FSETP.NEU.AND P5, PT, R73, RZ, PT ;  /* 0x000000ff4900720b */ /* 0x020fe20003fad000 */
[----:B------:R-:W-:Y:S01]  /*7380*/  USHF.L.U32 UR8, UR50, 0x7, URZ ;  /* 0x0000000732087899 */ /* 0x000fe200080006ff */
[----:B------:R-:W-:Y:S01]  /*7390*/  SEL R6, RZ, 0xffffffff, P2 ;  /* 0xffffffffff067807 */ /* 0x000fe20001000000 */
[----:B------:R-:W-:Y:S01]  /*73a0*/  BSSY B1, `(.L_x_126) ;  /* 0x000005f000017945 */ /* 0x000fe20003800000 */
[----:B------:R-:W-:Y:S01]  /*73b0*/  LOP3.LUT P4, RZ, R167, 0xff, RZ, 0xc0, !PT ;  /* 0x000000ffa7ff7812 */ /* 0x000fe2000788c0ff */
[----:B------:R-:W-:Y:S01]  /*73c0*/  IMAD.MOV.U32 R195, RZ, RZ, 0x1 ;  /* 0x00000001ffc37424 */ /* 0x000fe200078e00ff */
[----:B------:R-:W-:Y:S01]  /*73d0*/  @P1 SEL R3, RZ, 0xffffffff, P5 ;  /* 0xffffffffff031807 */ /* 0x000fe20002800000 */
[----:B------:R-:W-:Y:S01]  /*73e0*/  IMAD.U32 R186, RZ, RZ, UR8 ;  /* 0x00000008ffba7e24 */ /* 0x000fe2000f8e00ff */
[----:B------:R-:W-:Y:S01]  /*73f0*/  LEA R0, R160, UR49, 0x3 ;  /* 0x00000031a0007c11 */ /* 0x000fe2000f8e18ff */
[----:B------:R-:W-:Y:S01]  /*7400*/  IMAD.IADD R71, R69, 0x1, R2 ;  /* 0x0000000145477824 */ /* 0x000fe200078e0202 */
[----:B------:R-:W-:Y:S02]  /*7410*/  @P0 SEL R3, R6, R3, !P4 ;  /* 0x0000000306030207 */ /* 0x000fe40006000000 */
[----:B------:R-:W-:Y:S02]  /*7420*/  CS2R R150, SRZ ;  /* 0x0000000000967805 */ /* 0x000fe4000001ff00 */
[----:B------:R-:W-:Y:S02]  /*7430*/  LEA R187, R68, UR49, 0x3 ;  /* 0x0000003144bb7c11 */ /* 0x000fe4000f8e18ff */
[----:B------:R-:W-:Y:S02]  /*7440*/  CS2R R148, SRZ ;  /* 0x0000000000947805 */ /* 0x000fe4000001ff00 */
[----:B------:R-:W-:Y:S02]  /*7450*/  @P1 LOP3.LUT R3, R3, 0x1, RZ, 0xc0, !PT ;  /* 0x0000000103031812 */ /* 0x000fe400078ec0ff */
[----:B------:R-:W-:Y:S02]  /*7460*/  CS2R R146, SRZ ;  /* 0x0000000000927805 */ /* 0x000fe4000001ff00 */
[----:B------:R-:W-:Y:S02]  /*7470*/  SHF.L.U32 R4, R162, 0x1f, RZ ;  /* 0x0000001fa2047819 */ /* 0x000fe400000006ff */
[----:B------:R-:W-:Y:S02]  /*7480*/  CS2R R144, SRZ ;  /* 0x0000000000907805 */ /* 0x000fe4000001ff00 */
[----:B------:R-:W-:Y:S02]  /*7490*/  ISETP.NE.U32.OR P3, PT, R3, 0x1, !P1 ;  /* 0x000000010300780c */ /* 0x000fe40004f65470 */
[----:B------:R-:W-:Y:S02]  /*74a0*/  CS2R R142, SRZ ;  /* 0x00000000008e7805 */ /* 0x000fe4000001ff00 */
[----:B------:R-:W-:Y:S02]  /*74b0*/  R2UR UR4, R173 ;  /* 0x00000000ad0472ca */ /* 0x000fe400000e0000 */
[----:B------:R-:W-:Y:S02]  /*74c0*/  CS2R R140, SRZ ;  /* 0x00000000008c7805 */ /* 0x000fe4000001ff00 */
[----:B------:R-:W-:Y:S02]  /*74d0*/  R2UR UR7, R172 ;  /* 0x00000000ac0772ca */ /* 0x000fe400000e0000 */
[----:B------:R-:W-:Y:S02]  /*74e0*/  CS2R R138, SRZ ;  /* 0x00000000008a7805 */ /* 0x000fe4000001ff00 */
[----:B------:R-:W-:Y:S02]  /*74f0*/  R2UR UR10, R174 ;  /* 0x00000000ae0a72ca */ /* 0x000fe400000e0000 */
[----:B------:R-:W-:Y:S02]  /*7500*/  CS2R R136, SRZ ;  /* 0x0000000000887805 */ /* 0x000fe4000001ff00 */
[----:B------:R-:W-:Y:S02]  /*7510*/  R2UR UR6, R170 ;  /* 0x00000000aa0672ca */ /* 0x000fe400000e0000 */
[----:B------:R-:W-:Y:S02]  /*7520*/  R2UR UR9, R171 ;  /* 0x00000000ab0972ca */ /* 0x000fe400000e0000 */
[----:B------:R-:W-:Y:S02]  /*7530*/  R2UR UR11, R169 ;  /* 0x00000000a90b72ca */ /* 0x000fe400000e0000 */
[----:B------:R-:W-:Y:S01]  /*7540*/  @P3 SHF.L.U32 R9, R135, 0x1f, RZ ;  /* 0x0000001f87093819 */ /* 0x000fe200000006ff */
[----:B------:R-:W-:Y:S01]  /*7550*/  UIMAD.WIDE.U32 UR4, UR8, UR4, URZ ;  /* 0x00000004080472a5 */ /* 0x000fe2000f8e00ff */
[----:B------:R-:W-:Y:S02]  /*7560*/  P2R R156, PR, RZ, 0x8 ;  /* 0x00000008ff9c7803 */ /* 0x000fe40000000000 */
[----:B------:R-:W1:Y:S01]  /*7570*/  @P3 SYNCS.PHASECHK.TRANS64.TRYWAIT P1, [R0+URZ+0x200], R9 ;  /* 0x00020009000035a7 */ /* 0x000e6200080211ff */
[----:B------:R-:W-:Y:S01]  /*7580*/  PLOP3.LUT P3, PT, PT, PT, UP1, 0x80, 0x8 ;  /* 0x000000000008781c */ /* 0x000fe20003f6f018 */
[----:B------:R-:W-:Y:S01]  /*7590*/  UISETP.NE.AND UP0, UPT, UR10, 0x1, UPT ;  /* 0x000000010a00788c */ /* 0x000fe2000bf05270 */
[----:B------:R-:W-:Y:S01]  /*75a0*/  SEL R3, RZ, 0xffffffff, P5 ;  /* 0xffffffffff037807 */ /* 0x000fe20002800000 */
[----:B------:R-:W-:Y:S01]  /*75b0*/  UMOV UR4, UR5 ;  /* 0x0000000500047c82 */ /* 0x000fe20008000000 */
[----:B------:R-:W-:Y:S01]  /*75c0*/  ISETP.NE.AND P5, PT, R156, RZ, PT ;  /* 0x000000ff9c00720c */ /* 0x000fe20003fa5270 */
[----:B------:R-:W-:Y:S04]  /*75d0*/  USHF.R.U32.HI UR4, URZ, UR7, UR4 ;  /* 0x00000007ff047299 */ /* 0x000fe80008011604 */
[----:B------:R-:W-:Y:S02]  /*75e0*/  USEL UR4, UR8, UR4, !UP0 ;  /* 0x0000000408047287 */ /* 0x000fe4000c000000 */
[----:B------:R-:W-:Y:S02]  /*75f0*/  UISETP.NE.AND UP0, UPT, UR9, 0x1, UPT ;  /* 0x000000010900788c */ /* 0x000fe4000bf05270 */
[----:B------:R-:W-:Y:S01]  /*7600*/  UIMAD.WIDE.U32 UR6, UR4, UR6, URZ ;  /* 0x00000006040672a5 */ /* 0x000fe2000f8e00ff */
[----:B------:R-:W-:Y:S01]  /*7610*/  @P3 SEL R3, R6, R3, !P4 ;  /* 0x0000000306033207 */ /* 0x000fe20006000000 */
[----:B------:R3:W4:Y:S01]  /*7620*/  SYNCS.PHASECHK.TRANS64.TRYWAIT P0, [R187+URZ+0x240], R4 ;  /* 0x00024004bb0075a7 */ /* 0x00072200080011ff */
[----:B------:R-:W-:Y:S01]  /*7630*/  IMAD.U32 R185, RZ, RZ, UR4 ;  /* 0x00000004ffb97e24 */ /* 0x000fe2000f8e00ff */
[----:B------:R-:W-:Y:S01]  /*7640*/  PLOP3.LUT P2, PT, PT, PT, UP0, 0x80, 0x8 ;  /* 0x000000000008781c */ /* 0x000fe20003f4f008 */
[----:B------:R-:W-:Y:S01]  /*7650*/  IMAD R7, RZ, RZ, -UR4 ;  /* 0x80000004ff077e24 */ /* 0x000fe2000f8e02ff */
[----:B------:R-:W-:Y:S01]  /*7660*/  LOP3.LUT R3, R3, 0x1, RZ, 0xc0, !PT ;  /* 0x0000000103037812 */ /* 0x000fe200078ec0ff */
[----:B------:R-:W-:Y:S01]  /*7670*/  UMOV UR5, UR7 ;  /* 0x0000000700057c82 */ /* 0x000fe20008000000 */
[----:B------:R-:W-:Y:S01]  /*7680*/  IMAD.U32 R184, RZ, RZ, UR4 ;  /* 0x00000004ffb87e24 */ /* 0x000fe2000f8e00ff */
[----:B------:R-:W-:Y:S01]  /*7690*/  USHF.R.U32.HI UR5, URZ, UR11, UR5 ;  /* 0x0000000bff057299 */ /* 0x000fe20008011605 */
[----:B------:R-:W-:Y:S01]  /*76a0*/  ISETP.NE.U32.AND P6, PT, R3, 0x1, PT ;  /* 0x000000010300780c */ /* 0x000fe20003fc5070 */
[----:B------:R-:W-:Y:S03]  /*76b0*/  IMAD R186, R7, UR10, R186 ;  /* 0x0000000a07ba7c24 */ /* 0x000fe6000f8e02ba */
[----:B------:R-:W-:Y:S02]  /*76c0*/  P2R R196, PR, RZ, 0x40 ;  /* 0x00000040ffc47803 */ /* 0x000fe40000000000 */
[----:B------:R-:W-:Y:S05]  /*76d0*/  SEL R185, R185, UR5, !P2 ;  /* 0x00000005b9b97c07 */ /* 0x000fea000d000000 */
[----:B------:R-:W-:Y:S04]  /*76e0*/  IMAD.MOV R5, RZ, RZ, -R185 ;  /* 0x000000ffff057224 */ /* 0x000fe800078e0ab9 */
[----:B------:R-:W-:Y:S01]  /*76f0*/  IMAD R184, R5, UR9, R184 ;  /* 0x0000000905b87c24 */ /* 0x000fe2000f8e02b8 */
[----:B-1----:R-:W-:Y:S01]  /*7700*/  @P5 SEL R195, RZ, 0x1, !P1 ;  /* 0x00000001ffc35807 */ /* 0x002fe20004800000 */
[----:B---3--:R-:W-:Y:S06]  /*7710*/  @!P5 BRA `(.L_x_127) ;  /* 0x00000000009cd947 */ /* 0x008fec0003800000 */
[----:B------:R-:W-:Y:S01]  /*7720*/  @P6 IMAD R8, R160, 0x2000, R181 ;  /* 0x00002000a0086824 */ /* 0x000fe200078e02b5 */
[----:B------:R-:W1:Y:S01]  /*7730*/  S2R R2, SR_CgaCtaId ;  /* 0x0000000000027919 */ /* 0x000e620000008800 */
[----:B------:R-:W-:Y:S01]  /*7740*/  ISETP.NE.AND P1, PT, R195, RZ, PT ;  /* 0x000000ffc300720c */ /* 0x000fe20003f25270 */
[----:B------:R-:W-:Y:S01]  /*7750*/  BSSY B0, `(.L_x_128) ;  /* 0x0000010000007945 */ /* 0x000fe20003800000 */
[--C-:B------:R-:W-:Y:S01]  /*7760*/  @P6 IMAD R7, R165, -0x10, R8.reuse ;  /* 0xfffffff0a5076824 */ /* 0x100fe200078e0208 */
[----:B------:R-:W-:Y:S01]  /*7770*/  CS2R R138, SRZ ;  /* 0x00000000008a7805 */ /* 0x000fe2000001ff00 */
[----:B------:R-:W-:Y:S01]  /*7780*/  @P6 IMAD R6, R164, -0x10, R8 ;  /* 0xfffffff0a4066824 */ /* 0x000fe200078e0208 */
[----:B------:R-:W-:Y:S01]  /*7790*/  CS2R R136, SRZ ;  /* 0x0000000000887805 */ /* 0x000fe2000001ff00 */
[----:B------:R-:W-:Y:S01]  /*77a0*/  @P6 IMAD R5, R180, 0x10, R7 ;  /* 0x00000010b4056824 */ /* 0x000fe200078e0207 */
[----:B------:R-:W-:Y:S02]  /*77b0*/  CS2R R146, SRZ ;  /* 0x0000000000927805 */ /* 0x000fe4000001ff00 */
[----:B------:R-:W-:Y:S02]  /*77c0*/  CS2R R144, SRZ ;  /* 0x0000000000907805 */ /* 0x000fe4000001ff00 */
[----:B------:R-:W-:Y:S02]  /*77d0*/  CS2R R142, SRZ ;  /* 0x00000000008e7805 */ /* 0x000fe4000001ff00 */
[----:B------:R-:W-:Y:S02]  /*77e0*/  CS2R R140, SRZ ;  /* 0x00000000008c7805 */ /* 0x000fe4000001ff00 */
[----:B------:R-:W-:Y:S02]  /*77f0*/  CS2R R150, SRZ ;  /* 0x0000000000967805 */ /* 0x000fe4000001ff00 */
[----:B------:R-:W-:Y:S01]  /*7800*/  CS2R R148, SRZ ;  /* 0x0000000000947805 */ /* 0x000fe2000001ff00 */
[----:B------:R-:W-:Y:S06]  /*7810*/  @P1 BRA `(.L_x_129) ;  /* 0x00000000000c1947 */ /* 0x000fec0003800000 */
[----:B------:R-:W-:Y:S04]  /*7820*/  SHF.L.U32 R3, R135, 0x1f, RZ ;  /* 0x0000001f87037819 */ /* 0x000fe800000006ff */
[----:B------:R-:W3:Y:S02]  /*7830*/  SYNCS.PHASECHK.TRANS64.TRYWAIT P1, [R0+URZ+0x200], R3 ;  /* 0x00020003000075a7 */ /* 0x000ee400080211ff */
[----:B---3--:R-:W-:Y:S05]  /*7840*/  @!P1 BRA `(.L_x_130) ;  /* 0x0000003c00b89947 */ /* 0x008fea0003800000 */
.L_x_129:
[----:B------:R-:W-:Y:S05]  /*7850*/  BSYNC B0 ;  /* 0x0000000000007941 */ /* 0x000fea0003800000 */
.L_x_128:
[----:B------:R-:W-:Y:S01]  /*7860*/  ISETP.NE.AND P1, PT, R196, RZ, PT ;  /* 0x000000ffc400720c */ /* 0x000fe20003f25270 */
[----:B---3--:R-:W-:Y:S02]  /*7870*/  VIADD R3, R0, 0x210 ;  /* 0x0000021000037836 */ /* 0x008fe40000000000 */
[----:B------:R-:W-:Y:S03]  /*7880*/  VIADD R160, R160, 0x1 ;  /* 0x00000001a0a07836 */ /* 0x000fe60000000000 */
[----:B-1----:R-:W-:Y:S07]  /*7890*/  PRMT R2, R2, 0x654, R3 ;  /* 0x0000065402027816 */ /* 0x002fee0000000003 */
[----:B------:R1:W3:Y:S04]  /*78a0*/  @P1 LDS.128 R136, [R8] ;  /* 0x0000000008881984 */ /* 0x0002e80000000c00 */
[----:B------:R1:W1:Y:S04]  /*78b0*/  @P1 LDS.128 R144, [R6+0x20] ;  /* 0x0000200006901984 */ /* 0x0002680000000c00 */
[----:B------:R1:W1:Y:S04]  /*78c0*/  @P1 LDS.128 R140, [R7+0x10] ;  /* 0x00001000078c1984 */ /* 0x0002680000000c00 */
[----:B------:R1:W1:Y:S01]  /*78d0*/  @P1 LDS.128 R148, [R5+0x10] ;  /* 0x0000100005941984 */ /* 0x0002620000000c00 */
[C---:B------:R-:W-:Y:S01]  /*78e0*/  ISETP.NE.AND P1, PT, R160.reuse, 0x2, PT ;  /* 0x00000002a000780c */ /* 0x040fe20003f25270 */
[----:B------:R-:W-:Y:S01]  /*78f0*/  @!PT LDS RZ, [RZ] ;  /* 0x00000000fffff984 */ /* 0x000fe20000000800 */
[----:B------:R-:W-:Y:S01]  /*7900*/  @!PT LDS RZ, [RZ] ;  /* 0x00000000fffff984 */ /* 0x000fe20000000800 */
[----:B------:R-:W-:Y:S01]  /*7910*/  @!PT LDS RZ, [RZ] ;  /* 0x00000000fffff984 */ /* 0x000fe20000000800 */
[----:B------:R-:W-:Y:S01]  /*7920*/  @!PT LDS RZ, [RZ] ;  /* 0x00000000fffff984 */ /* 0x000fe20000000800 */
[----:B------:R5:W-:Y:S06]  /*7930*/  MEMBAR.ALL.CTA ;  /* 0x0000000000007992 */ /* 0x000bec0000008000 */
[----:B-----5:R-:W5:Y:S01]  /*7940*/  FENCE.VIEW.ASYNC.S ;  /* 0x00000000000073c6 */ /* 0x020f620000000000 */
[----:B------:R-:W-:Y:S02]  /*7950*/  SEL R0, RZ, 0x1, P1 ;  /* 0x00000001ff007807 */ /* 0x000fe40000800000 */
[----:B------:R-:W-:Y:S02]  /*7960*/  SEL R160, R160, RZ, P1 ;  /* 0x000000ffa0a07207 */ /* 0x000fe40000800000 */
[----:B------:R-:W-:Y:S01]  /*7970*/  LOP3.LUT R135, R135, R0, RZ, 0x3c, !PT ;  /* 0x0000000087877212 */ /* 0x000fe200078e3cff */
[----:B-----5:R1:W-:Y:S06]  /*7980*/  SYNCS.ARRIVE.TRANS64.RED.A1T0 RZ, [R2+URZ], RZ ;  /* 0x000000ff02ff79a7 */ /* 0x0203ec00081004ff */
.L_x_127:
[----:B------:R-:W-:Y:S05]  /*7990*/  BSYNC B1 ;  /* 0x0000000000017941 */ /* 0x000fea0003800000 */
.L_x_126:
[----:B------:R-:W-:Y:S04]  /*79a0*/  SHF.R.U32.HI R3, RZ, 0x15, R71 ;  /* 0x00000015ff037819 */ /* 0x000fe80000011647 */
[----:B------:R-:W-:Y:S01]  /*79b0*/  LOP3.LUT P1, RZ, R3, 0x3, R168, 0x48, !PT ;  /* 0x0000000303ff7812 */ /* 0x000fe200078248a8 */
[----:B------:R-:W-:Y:S01]  /*79c0*/  @!UPT UIADD3 URZ, UPT, UPT, URZ, URZ, URZ ;  /* 0x000000fffffff290 */ /* 0x000fe2000fffe0ff */
[----:B----4-:R-:W-:Y:S11]  /*79d0*/  @P0 BRA `(.L_x_131) ;  /* 0x0000000000080947 */ /* 0x010ff60003800000 */
[----:B------:R-:W4:Y:S02]  /*79e0*/  SYNCS.PHASECHK.TRANS64.TRYWAIT P0, [R187+URZ+0x240], R4 ;  /* 0x00024004bb0075a7 */ /* 0x000f2400080011ff */
[----:B----4-:R-:W-:Y:S05]  /*79f0*/  @!P0 BRA `(.L_x_132) ;  /* 0x0000003c00608947 */ /* 0x010fea0003800000 */
.L_x_131:
[----:B------:R-:W-:Y:S04]  /*7a00*/  BSSY.RECONVERGENT B6, `(.L_x_133) ;  /* 0x0000012000067945 */ /* 0x000fe80003800200 */
[----:B------:R-:W-:Y:S05]  /*7a10*/  @!P1 BRA `(.L_x_134) ;  /* 0x0000000000409947 */ /* 0x000fea0003800000 */
[----:B------:R-:W5:Y:S01]  /*7a20*/  LDCU.64 UR8, c[0x4][0x70] ;  /* 0x01000e00ff0877ac */ /* 0x000f620008000a00 */
[----:B------:R-:W-:Y:S01]  /*7a30*/  MOV R3, 0x0 ;  /* 0x0000000000037802 */ /* 0x000fe20000000f00 */
[----:B------:R-:W-:Y:S02]  /*7a40*/  HFMA2 R12, -RZ, RZ, 0, 5.9604644775390625e-08 ;  /* 0x00000001ff0c7431 */ /* 0x000fe400000001ff */
[----:B-1----:R-:W-:Y:S02]  /*7a50*/  IMAD.MOV.U32 R8, RZ, RZ, 0x192 ;  /* 0x00000192ff087424 */ /* 0x002fe400078e00ff */
[----:B------:R-:W-:Y:S01]  /*7a60*/  IMAD.MOV.U32 R13, RZ, RZ, RZ ;  /* 0x000000ffff0d7224 */ /* 0x000fe200078e00ff */
[----:B------:R-:W1:Y:S01]  /*7a70*/  LDCU.64 UR6, c[0x4][0x78] ;  /* 0x01000f00ff0677ac */ /* 0x000e620008000a00 */
[----:B------:R-:W2:Y:S01]  /*7a80*/  LDC.64 R2, c[0x4][R3] ;  /* 0x0100000003027b82 */ /* 0x000ea20000000a00 */
[----:B------:R-:W3:Y:S01]  /*7a90*/  LDCU.64 UR4, c[0x4][0x10] ;  /* 0x01000200ff0477ac */ /* 0x000ee20008000a00 */
[----:B-----5:R-:W-:Y:S01]  /*7aa0*/  MOV R5, UR9 ;  /* 0x0000000900057c02 */ /* 0x020fe20008000f00 */
[----:B----4-:R-:W-:Y:S01]  /*7ab0*/  IMAD.U32 R4, RZ, RZ, UR8 ;  /* 0x00000008ff047e24 */ /* 0x010fe2000f8e00ff */
[----:B-1----:R-:W-:Y:S01]  /*7ac0*/  MOV R7, UR7 ;  /* 0x0000000700077c02 */ /* 0x002fe20008000f00 */
[----:B------:R-:W-:Y:S01]  /*7ad0*/  IMAD.U32 R6, RZ, RZ, UR6 ;  /* 0x00000006ff067e24 */ /* 0x000fe2000f8e00ff */
[----:B---3--:R-:W-:Y:S01]  /*7ae0*/  MOV R11, UR5 ;  /* 0x00000005000b7c02 */ /* 0x008fe20008000f00 */
[----:B------:R-:W-:Y:S02]  /*7af0*/  IMAD.U32 R10, RZ, RZ, UR4 ;  /* 0x00000004ff0a7e24 */ /* 0x000fe4000f8e00ff */
[----:B------:R-:W-:Y:S07]  /*7b00*/  LEPC R20, `(.L_x_134) ;  /* 0x000000001014794e */ /* 0x000fee0000000000 */
[----:B--2---:R-:W-:Y:S05]  /*7b10*/  CALL.ABS.NOINC R2 ;  /* 0x0000000002007343 */ /* 0x004fea0003c00000 */
.L_x_134:
[----:B------:R-:W-:Y:S05]  /*7b20*/  BSYNC.RECONVERGENT B6 ;  /* 0x0000000000067941 */ /* 0x000fea0003800200 */
.L_x_133:
[-C--:B---3--:R-:W-:Y:S01]  /*7b30*/  F2FP.F16.E4M3.UNPACK_B R74, R136.reuse ;  /* 0x00000088ff4a723e */ /* 0x088fe200020006ff */
[----:B------:R-:W-:Y:S05]  /*7b40*/  WARPSYNC.ALL ;  /* 0x0000000000007948 */ /* 0x000fea0003800000 */
[----:B------:R-:W-:Y:S01]  /*7b50*/  R2UR UR4, R71 ;  /* 0x00000000470472ca */ /* 0x000fe200000e0000 */
[--C-:B------:R-:W-:Y:S01]  /*7b60*/  HADD2.F32 R72, -RZ, R74.reuse.H0_H0 ;  /* 0x2000004aff487230 */ /* 0x100fe20000004100 */
[----:B------:R-:W-:Y:S01]  /*7b70*/  F2FP.F16.E4M3.UNPACK_B R76, R136.H1 ;  /* 0x00000088ff4c723e */ /* 0x000fe200030006ff */
[----:B------:R-:W-:Y:S01]  /*7b80*/  HADD2.F32 R75, -RZ, R74.H1_H1 ;  /* 0x3000004aff4b7230 */ /* 0x000fe20000004100 */
[-C--:B------:R-:W-:Y:S01]  /*7b90*/  F2FP.F16.E4M3.UNPACK_B R78, R137.reuse ;  /* 0x00000089ff4e723e */ /* 0x080fe200020006ff */
[----:B------:R-:W-:Y:S01]  /*7ba0*/  BSSY.RECONVERGENT B0, `(.L_x_135) ;  /* 0x000011f000007945 */ /* 0x000fe20003800200 */
[----:B------:R-:W-:Y:S01]  /*7bb0*/  F2FP.F16.E4M3.UNPACK_B R80, R137.H1 ;  /* 0x00000089ff50723e */ /* 0x000fe200030006ff */
[--C-:B------:R-:W-:Y:S01]  /*7bc0*/  HADD2.F32 R74, -RZ, R76.reuse.H0_H0 ;  /* 0x2000004cff4a7230 */ /* 0x100fe20000004100 */
[-C--:B------:R-:W-:Y:S01]  /*7bd0*/  F2FP.F16.E4M3.UNPACK_B R82, R138.reuse ;  /* 0x0000008aff52723e */ /* 0x080fe200020006ff */
[----:B------:R-:W-:Y:S01]  /*7be0*/  HADD2.F32 R76, -RZ, R76.H1_H1 ;  /* 0x3000004cff4c7230 */ /* 0x000fe20000004100 */
[----:B------:R-:W-:Y:S01]  /*7bf0*/  F2FP.F16.E4M3.UNPACK_B R84, R138.H1 ;  /* 0x0000008aff54723e */ /* 0x000fe200030006ff */
[--C-:B------:R-:W-:Y:S01]  /*7c00*/  HADD2.F32 R77, -RZ, R78.reuse.H0_H0 ;  /* 0x2000004eff4d7230 */ /* 0x100fe20000004100 */
[-C--:B------:R-:W-:Y:S01]  /*7c10*/  F2FP.F16.E4M3.UNPACK_B R86, R139.reuse ;  /* 0x0000008bff56723e */ /* 0x080fe200020006ff */
[----:B-1--4-:R-:W2:Y:S01]  /*7c20*/  LDTM.x64 R4, tmem[UR4] ;  /* 0x00000004000479ee */ /* 0x012ea20008340000 */
[----:B------:R-:W-:Y:S01]  /*7c30*/  F2FP.F16.E4M3.UNPACK_B R88, R139.H1 ;  /* 0x0000008bff58723e */ /* 0x000fe200030006ff */
[----:B------:R-:W-:Y:S01]  /*7c40*/  HADD2.F32 R78, -RZ, R78.H1_H1 ;  /* 0x3000004eff4e7230 */ /* 0x000fe20000004100 */
[-C--:B------:R-:W-:Y:S01]  /*7c50*/  F2FP.F16.E4M3.UNPACK_B R90, R140.reuse ;  /* 0x0000008cff5a723e */ /* 0x080fe200020006ff */
[----:B------:R-:W-:Y:S01]  /*7c60*/  HADD2.F32 R79, -RZ, R80.H0_H0 ;  /* 0x20000050ff4f7230 */ /* 0x000fe20000004100 */
[----:B------:R-:W-:Y:S01]  /*7c70*/  F2FP.F16.E4M3.UNPACK_B R92, R140.H1 ;  /* 0x0000008cff5c723e */ /* 0x000fe200030006ff */
[--C-:B------:R-:W-:Y:S01]  /*7c80*/  HADD2.F32 R81, -RZ, R82.reuse.H0_H0 ;  /* 0x20000052ff517230 */ /* 0x100fe20000004100 */
[----:B------:R-:W-:Y:S01]  /*7c90*/  ISETP.NE.AND P6, PT, R156, RZ, PT ;  /* 0x000000ff9c00720c */ /* 0x000fe20003fc5270 */
[----:B------:R-:W-:Y:S01]  /*7ca0*/  HADD2.F32 R82, -RZ, R82.H1_H1 ;  /* 0x30000052ff527230 */ /* 0x000fe20000004100 */
[----:B------:R-:W-:Y:S01]  /*7cb0*/  SHF.L.U32 R198, R179, 0x4, RZ ;  /* 0x00000004b3c67819 */ /* 0x000fe200000006ff */
[--C-:B------:R-:W-:Y:S01]  /*7cc0*/  HADD2.F32 R85, -RZ, R86.reuse.H0_H0 ;  /* 0x20000056ff557230 */ /* 0x100fe20000004100 */
[----:B------:R-:W-:Y:S01]  /*7cd0*/  SHF.L.U32 R204, R178, 0x4, RZ ;  /* 0x00000004b2cc7819 */ /* 0x000fe200000006ff */
[----:B------:R-:W-:Y:S01]  /*7ce0*/  HADD2.F32 R86, -RZ, R86.H1_H1 ;  /* 0x30000056ff567230 */ /* 0x000fe20000004100 */
[C---:B------:R-:W-:Y:S01]  /*7cf0*/  IADD3 R192, PT, PT, R181.reuse, R198, RZ ;  /* 0x000000c6b5c07210 */ /* 0x040fe20007ffe0ff */
[--C-:B------:R-:W-:Y:S01]  /*7d00*/  HADD2.F32 R89, -RZ, R90.reuse.H0_H0 ;  /* 0x2000005aff597230 */ /* 0x100fe20000004100 */
[----:B------:R-:W-:Y:S01]  /*7d10*/  IADD3 R193, PT, PT, R181, R204, RZ ;  /* 0x000000ccb5c17210 */ /* 0x000fe20007ffe0ff */
[----:B------:R-:W-:Y:S01]  /*7d20*/  HADD2.F32 R90, -RZ, R90.H1_H1 ;  /* 0x3000005aff5a7230 */ /* 0x000fe20000004100 */
[----:B------:R-:W-:Y:S01]  /*7d30*/  SHF.L.U32 R197, R180, 0x4, RZ ;  /* 0x00000004b4c57819 */ /* 0x000fe200000006ff */
[----:B------:R-:W-:Y:S01]  /*7d40*/  HADD2.F32 R80, -RZ, R80.H1_H1 ;  /* 0x30000050ff507230 */ /* 0x000fe20000004100 */
[----:B------:R-:W-:Y:S01]  /*7d50*/  F2FP.F16.E4M3.UNPACK_B R94, R141 ;  /* 0x0000008dff5e723e */ /* 0x000fe200020006ff */
[--C-:B------:R-:W-:Y:S01]  /*7d60*/  HADD2.F32 R83, -RZ, R84.reuse.H0_H0 ;  /* 0x20000054ff537230 */ /* 0x100fe20000004100 */
[----:B------:R-:W-:Y:S01]  /*7d70*/  IADD3 R194, PT, PT, R197, R192, RZ ;  /* 0x000000c0c5c27210 */ /* 0x000fe20007ffe0ff */
[----:B------:R-:W-:Y:S01]  /*7d80*/  HADD2.F32 R84, -RZ, R84.H1_H1 ;  /* 0x30000054ff547230 */ /* 0x000fe20000004100 */
[----:B------:R-:W-:Y:S01]  /*7d90*/  F2FP.F16.E4M3.UNPACK_B R98, R142 ;  /* 0x0000008eff62723e */ /* 0x000fe200020006ff */
[C---:B--2---:R-:W-:Y:S01]  /*7da0*/  FMUL R0, R70.reuse, R4 ;  /* 0x0000000446007220 */ /* 0x044fe20000400000 */
[C---:B------:R-:W-:Y:S01]  /*7db0*/  FMUL R2, R70.reuse, R5 ;  /* 0x0000000546027220 */ /* 0x040fe20000400000 */
[C---:B------:R-:W-:Y:S01]  /*7dc0*/  FMUL R4, R70.reuse, R8 ;  /* 0x0000000846047220 */ /* 0x040fe20000400000 */
[C---:B------:R-:W-:Y:S01]  /*7dd0*/  FMUL R5, R70.reuse, R9 ;  /* 0x0000000946057220 */ /* 0x040fe20000400000 */
[C---:B------:R-:W-:Y:S01]  /*7de0*/  FFMA R0, R73.reuse, R72, R0 ;  /* 0x0000004849007223 */ /* 0x040fe20000000000 */
[C---:B------:R-:W-:Y:S01]  /*7df0*/  FFMA R2, R73.reuse, R75, R2 ;  /* 0x0000004b49027223 */ /* 0x040fe20000000002 */
[C---:B------:R-:W-:Y:S01]  /*7e00*/  FMUL R8, R70.reuse, R12 ;  /* 0x0000000c46087220 */ /* 0x040fe20000400000 */
[C---:B------:R-:W-:Y:S01]  /*7e10*/  FMUL R9, R70.reuse, R13 ;  /* 0x0000000d46097220 */ /* 0x040fe20000400000 */
[C---:B------:R-:W-:Y:S01]  /*7e20*/  FMUL R12, R70.reuse, R16 ;  /* 0x00000010460c7220 */ /* 0x040fe20000400000 */
[C---:B------:R-:W-:Y:S01]  /*7e30*/  FMUL R13, R70.reuse, R17 ;  /* 0x00000011460d7220 */ /* 0x040fe20000400000 */
[C---:B------:R-:W-:Y:S01]  /*7e40*/  FMUL R16, R70.reuse, R20 ;  /* 0x0000001446107220 */ /* 0x040fe20000400000 */
[C---:B------:R-:W-:Y:S01]  /*7e50*/  FMUL R17, R70.reuse, R21 ;  /* 0x0000001546117220 */ /* 0x040fe20000400000 */
[--C-:B------:R-:W-:Y:S02]  /*7e60*/  HADD2.F32 R93, -RZ, R94.reuse.H0_H0 ;  /* 0x2000005eff5d7230 */ /* 0x100fe40000004100 */
[C---:B------:R-:W-:Y:S01]  /*7e70*/  FMUL R20, R70.reuse, R24 ;  /* 0x0000001846147220 */ /* 0x040fe20000400000 */
[----:B------:R-:W-:Y:S02]  /*7e80*/  HADD2.F32 R94, -RZ, R94.H1_H1 ;  /* 0x3000005eff5e7230 */ /* 0x000fe40000004100 */
[C---:B------:R-:W-:Y:S01]  /*7e90*/  FMUL R21, R70.reuse, R25 ;  /* 0x0000001946157220 */ /* 0x040fe20000400000 */
[--C-:B------:R-:W-:Y:S02]  /*7ea0*/  HADD2.F32 R97, -RZ, R98.reuse.H0_H0 ;  /* 0x20000062ff617230 */ /* 0x100fe40000004100 */
[C---:B------:R-:W-:Y:S01]  /*7eb0*/  FMUL R24, R70.reuse, R28 ;  /* 0x0000001c46187220 */ /* 0x040fe20000400000 */
[----:B------:R-:W-:Y:S02]  /*7ec0*/  HADD2.F32 R98, -RZ, R98.H1_H1 ;  /* 0x30000062ff627230 */ /* 0x000fe40000004100 */
[C---:B------:R-:W-:Y:S01]  /*7ed0*/  FMUL R25, R70.reuse, R29 ;  /* 0x0000001d46197220 */ /* 0x040fe20000400000 */
[C---:B------:R-:W-:Y:S01]  /*7ee0*/  FMUL R28, R70.reuse, R32 ;  /* 0x00000020461c7220 */ /* 0x040fe20000400000 */
[C---:B------:R-:W-:Y:S01]  /*7ef0*/  FMUL R29, R70.reuse, R33 ;  /* 0x00000021461d7220 */ /* 0x040fe20000400000 */
[C---:B------:R-:W-:Y:S01]  /*7f00*/  FMUL R32, R70.reuse, R36 ;  /* 0x0000002446207220 */ /* 0x040fe20000400000 */
[----:B------:R-:W-:Y:S01]  /*7f10*/  F2FP.F16.E4M3.UNPACK_B R96, R141.H1 ;  /* 0x0000008dff60723e */ /* 0x000fe200030006ff */
[C---:B------:R-:W-:Y:S01]  /*7f20*/  FMUL R33, R70.reuse, R37 ;  /* 0x0000002546217220 */ /* 0x040fe20000400000 */
[C---:B------:R-:W-:Y:S01]  /*7f30*/  FMUL R36, R70.reuse, R40 ;  /* 0x0000002846247220 */ /* 0x040fe20000400000 */
[----:B------:R-:W-:Y:S01]  /*7f40*/  F2FP.F16.E4M3.UNPACK_B R100, R142.H1 ;  /* 0x0000008eff64723e */ /* 0x000fe200030006ff */
[C---:B------:R-:W-:Y:S01]  /*7f50*/  FMUL R37, R70.reuse, R41 ;  /* 0x0000002946257220 */ /* 0x040fe20000400000 */
[C---:B------:R-:W-:Y:S01]  /*7f60*/  FMUL R40, R70.reuse, R44 ;  /* 0x0000002c46287220 */ /* 0x040fe20000400000 */
[----:B------:R-:W-:Y:S01]  /*7f70*/  F2FP.F16.E4M3.UNPACK_B R102, R143 ;  /* 0x0000008fff66723e */ /* 0x000fe200020006ff */
[C---:B------:R-:W-:Y:S01]  /*7f80*/  FMUL R41, R70.reuse, R45 ;  /* 0x0000002d46297220 */ /* 0x040fe20000400000 */
[C---:B------:R-:W-:Y:S01]  /*7f90*/  FMUL R44, R70.reuse, R48 ;  /* 0x00000030462c7220 */ /* 0x040fe20000400000 */
[----:B------:R-:W-:Y:S01]  /*7fa0*/  F2FP.F16.E4M3.UNPACK_B R104, R143.H1 ;  /* 0x0000008fff68723e */ /* 0x000fe200030006ff */
[C---:B------:R-:W-:Y:S01]  /*7fb0*/  FMUL R45, R70.reuse, R49 ;  /* 0x00000031462d7220 */ /* 0x040fe20000400000 */
[--C-:B------:R-:W-:Y:S02]  /*7fc0*/  HADD2.F32 R101, -RZ, R102.reuse.H0_H0 ;  /* 0x20000066ff657230 */ /* 0x100fe40000004100 */
[C---:B------:R-:W-:Y:S01]  /*7fd0*/  FMUL R48, R70.reuse, R52 ;  /* 0x0000003446307220 */ /* 0x040fe20000400000 */
[----:B------:R-:W-:Y:S01]  /*7fe0*/  F2FP.F16.E4M3.UNPACK_B R106, R144 ;  /* 0x00000090ff6a723e */ /* 0x000fe200020006ff */
[----:B------:R-:W-:Y:S02]  /*7ff0*/  HADD2.F32 R102, -RZ, R102.H1_H1 ;  /* 0x30000066ff667230 */ /* 0x000fe40000004100 */
[C---:B------:R-:W-:Y:S01]  /*8000*/  FMUL R49, R70.reuse, R53 ;  /* 0x0000003546317220 */ /* 0x040fe20000400000 */
[C---:B------:R-:W-:Y:S01]  /*8010*/  FMUL R52, R70.reuse, R56 ;  /* 0x0000003846347220 */ /* 0x040fe20000400000 */
[----:B------:R-:W-:Y:S01]  /*8020*/  F2FP.F16.E4M3.UNPACK_B R108, R144.H1 ;  /* 0x00000090ff6c723e */ /* 0x000fe200030006ff */
[--C-:B------:R-:W-:Y:S02]  /*8030*/  HADD2.F32 R105, -RZ, R106.reuse.H0_H0 ;  /* 0x2000006aff697230 */ /* 0x100fe40000004100 */
[C---:B------:R-:W-:Y:S01]  /*8040*/  FMUL R53, R70.reuse, R57 ;  /* 0x0000003946357220 */ /* 0x040fe20000400000 */
[----:B------:R-:W-:Y:S02]  /*8050*/  HADD2.F32 R106, -RZ, R106.H1_H1 ;  /* 0x3000006aff6a7230 */ /* 0x000fe40000004100 */
        /* <DEDUP_REMOVED lines=11> */
[C---:B------:R-:W-:Y:S01]  /*8110*/  FFMA R3, R73.reuse, R74, R3 ;  /* 0x0000004a49037223 */ /* 0x040fe20000000003 */
[----:B------:R-:W-:Y:S01]  /*8120*/  F2FP.F16.E4M3.UNPACK_B R116, R146.H1 ;  /* 0x00000092ff74723e */ /* 0x000fe200030006ff */
[--C-:B------:R-:W-:Y:S02]  /*8130*/  HADD2.F32 R113, -RZ, R114.reuse.H0_H0 ;  /* 0x20000072ff717230 */ /* 0x100fe40000004100 */
[C---:B------:R-:W-:Y:S01]  /*8140*/  FFMA R7, R73.reuse, R76, R7 ;  /* 0x0000004c49077223 */ /* 0x040fe20000000007 */
[C---:B------:R-:W-:Y:S01]  /*8150*/  FFMA R4, R73.reuse, R77, R4 ;  /* 0x0000004d49047223 */ /* 0x040fe20000000004 */
[----:B------:R-:W-:Y:S01]  /*8160*/  F2FP.F16.E4M3.UNPACK_B R118, R147 ;  /* 0x00000093ff76723e */ /* 0x000fe200020006ff */
[----:B------:R-:W-:Y:S01]  /*8170*/  FFMA R5, R73, R78, R5 ;  /* 0x0000004e49057223 */ /* 0x000fe20000000005 */
[----:B------:R-:W-:Y:S01]  /*8180*/  HADD2.F32 R114, -RZ, R114.H1_H1 ;  /* 0x30000072ff727230 */ /* 0x000fe20000004100 */
[----:B------:R-:W-:Y:S01]  /*8190*/  F2FP.SATFINITE.E4M3.F32.PACK_AB_MERGE_C R159, R7, R3, RZ ;  /* 0x00000003079f723e */ /* 0x000fe200048070ff */
[C---:B------:R-:W-:Y:S01]  /*81a0*/  FMUL R6, R70.reuse, R10 ;  /* 0x0000000a46067220 */ /* 0x040fe20000400000 */
[--C-:B------:R-:W-:Y:S02]  /*81b0*/  HADD2.F32 R117, -RZ, R118.reuse.H0_H0 ;  /* 0x20000076ff757230 */ /* 0x100fe40000004100 */
[----:B------:R-:W-:Y:S01]  /*81c0*/  FMUL R11, R70, R11 ;  /* 0x0000000b460b7220 */ /* 0x000fe20000400000 */
[----:B------:R-:W-:Y:S01]  /*81d0*/  F2FP.SATFINITE.E4M3.F32.PACK_AB_MERGE_C R156, R2, R0, R159 ;  /* 0x00000000029c723e */ /* 0x000fe2000480709f */
[C---:B------:R-:W-:Y:S01]  /*81e0*/  FFMA R6, R73.reuse, R79, R6 ;  /* 0x0000004f49067223 */ /* 0x040fe20000000006 */
[----:B------:R-:W-:Y:S02]  /*81f0*/  HADD2.F32 R118, -RZ, R118.H1_H1 ;  /* 0x30000076ff767230 */ /* 0x000fe40000004100 */
[C---:B------:R-:W-:Y:S01]  /*8200*/  FFMA R11, R73.reuse, R80, R11 ;  /* 0x00000050490b7223 */ /* 0x040fe2000000000b */
[C---:B------:R-:W-:Y:S01]  /*8210*/  FFMA R8, R73.reuse, R81, R8 ;  /* 0x0000005149087223 */ /* 0x040fe20000000008 */
[----:B------:R-:W-:Y:S01]  /*8220*/  F2FP.F16.E4M3.UNPACK_B R120, R147.H1 ;  /* 0x00000093ff78723e */ /* 0x000fe200030006ff */
[----:B------:R-:W-:Y:S01]  /*8230*/  FFMA R9, R73, R82, R9 ;  /* 0x0000005249097223 */ /* 0x000fe20000000009 */
[C---:B------:R-:W-:Y:S01]  /*8240*/  FMUL R10, R70.reuse, R14 ;  /* 0x0000000e460a7220 */ /* 0x040fe20000400000 */
[----:B------:R-:W-:Y:S01]  /*8250*/  F2FP.SATFINITE.E4M3.F32.PACK_AB_MERGE_C R157, R11, R6, RZ ;  /* 0x000000060b9d723e */ /* 0x000fe200048070ff */
[C---:B------:R-:W-:Y:S01]  /*8260*/  FMUL R15, R70.reuse, R15 ;  /* 0x0000000f460f7220 */ /* 0x040fe20000400000 */
[--C-:B------:R-:W-:Y:S02]  /*8270*/  HADD2.F32 R87, -RZ, R88.reuse.H0_H0 ;  /* 0x20000058ff577230 */ /* 0x100fe40000004100 */
[----:B------:R-:W-:Y:S01]  /*8280*/  FFMA R10, R73, R83, R10 ;  /* 0x00000053490a7223 */ /* 0x000fe2000000000a */
[----:B------:R-:W-:Y:S01]  /*8290*/  F2FP.SATFINITE.E4M3.F32.PACK_AB_MERGE_C R157, R5, R4, R157 ;  /* 0x00000004059d723e */ /* 0x000fe2000480709d */
        /* <DEDUP_REMOVED lines=8> */
[C---:B------:R-:W-:Y:S01]  /*8320*/  FMUL R19, R70.reuse, R19 ;  /* 0x0000001346137220 */ /* 0x040fe20000400000 */
[----:B------:R-:W-:Y:S01]  /*8330*/  F2FP.SATFINITE.E4M3.F32.PACK_AB_MERGE_C R158, R9, R8, R158 ;  /* 0x00000008099e723e */ /* 0x000fe2000480709e */
[C---:B------:R-:W-:Y:S01]  /*8340*/  FFMA R14, R73.reuse, R87, R14 ;  /* 0x00000057490e7223 */ /* 0x040fe2000000000e */
[----:B------:R-:W-:Y:S02]  /*8350*/  HADD2.F32 R122, -RZ, R122.H1_H1 ;  /* 0x3000007aff7a7230 */ /* 0x000fe40000004100 */
[C---:B------:R-:W-:Y:S01]  /*8360*/  FFMA R19, R73.reuse, R88, R19 ;  /* 0x0000005849137223 */ /* 0x040fe20000000013 */
[--C-:B------:R-:W-:Y:S02]  /*8370*/  HADD2.F32 R91, -RZ, R92.reuse.H0_H0 ;  /* 0x2000005cff5b7230 */ /* 0x100fe40000004100 */
[C---:B------:R-:W-:Y:S01]  /*8380*/  FFMA R16, R73.reuse, R89, R16 ;  /* 0x0000005949107223 */ /* 0x040fe20000000010 */
[----:B------:R-:W-:Y:S01]  /*8390*/  F2FP.F16.E4M3.UNPACK_B R124, R148.H1 ;  /* 0x00000094ff7c723e */ /* 0x000fe200030006ff */
[----:B------:R-:W-:Y:S01]  /*83a0*/  FFMA R17, R73, R90, R17 ;  /* 0x0000005a49117223 */ /* 0x000fe20000000011 */
[----:B------:R-:W-:Y:S01]  /*83b0*/  F2FP.SATFINITE.E4M3.F32.PACK_AB_MERGE_C R159, R19, R14, RZ ;  /* 0x0000000e139f723e */ /* 0x000fe200048070ff */
[----:B------:R-:W-:Y:S02]  /*83c0*/  HADD2.F32 R92, -RZ, R92.H1_H1 ;  /* 0x3000005cff5c7230 */ /* 0x000fe40000004100 */
[C---:B------:R-:W-:Y:S01]  /*83d0*/  FMUL R18, R70.reuse, R22 ;  /* 0x0000001646127220 */ /* 0x040fe20000400000 */
[C---:B------:R-:W-:Y:S01]  /*83e0*/  FMUL R23, R70.reuse, R23 ;  /* 0x0000001746177220 */ /* 0x040fe20000400000 */
[----:B------:R-:W-:Y:S01]  /*83f0*/  F2FP.SATFINITE.E4M3.F32.PACK_AB_MERGE_C R159, R13, R12, R159 ;  /* 0x0000000c0d9f723e */ /* 0x000fe2000480709f */
[--C-:B------:R-:W-:Y:S02]  /*8400*/  HADD2.F32 R95, -RZ, R96.reuse.H0_H0 ;  /* 0x20000060ff5f7230 */ /* 0x100fe40000004100 */
[C---:B------:R-:W-:Y:S01]  /*8410*/  FFMA R18, R73.reuse, R91, R18 ;  /* 0x0000005b49127223 */ /* 0x040fe20000000012 */
[C---:B------:R-:W-:Y:S01]  /*8420*/  FFMA R23, R73.reuse, R92, R23 ;  /* 0x0000005c49177223 */ /* 0x040fe20000000017 */
[C---:B------:R-:W-:Y:S01]  /*8430*/  FFMA R20, R73.reuse, R93, R20 ;  /* 0x0000005d49147223 */ /* 0x040fe20000000014 */
[----:B------:R-:W-:Y:S01]  /*8440*/  F2FP.F16.E4M3.UNPACK_B R126, R149 ;  /* 0x00000095ff7e723e */ /* 0x000fe200020006ff */
[----:B------:R1:W-:Y:S01]  /*8450*/  STS.128 [R163+UR49+0x4400], R156 ;  /* 0x0044009ca3007988 */ /* 0x0003e20008000c31 */
[----:B------:R-:W-:Y:S01]  /*8460*/  FFMA R21, R73, R94, R21 ;  /* 0x0000005e49157223 */ /* 0x000fe20000000015 */
[----:B------:R-:W-:Y:S01]  /*8470*/  F2FP.SATFINITE.E4M3.F32.PACK_AB_MERGE_C R188, R23, R18, RZ ;  /* 0x0000001217bc723e */ /* 0x000fe200048070ff */
[----:B------:R-:W-:Y:S02]  /*8480*/  HADD2.F32 R96, -RZ, R96.H1_H1 ;  /* 0x30000060ff607230 */ /* 0x000fe40000004100 */
[C---:B------:R-:W-:Y:S01]  /*8490*/  FMUL R22, R70.reuse, R26 ;  /* 0x0000001a46167220 */ /* 0x040fe20000400000 */
[----:B------:R-:W-:Y:S02]  /*84a0*/  HADD2.F32 R125, -RZ, R126.H0_H0 ;  /* 0x2000007eff7d7230 */ /* 0x000fe40000004100 */
[C---:B------:R-:W-:Y:S01]  /*84b0*/  FMUL R27, R70.reuse, R27 ;  /* 0x0000001b461b7220 */ /* 0x040fe20000400000 */
[----:B------:R-:W-:Y:S02]  /*84c0*/  HADD2.F32 R99, -RZ, R100.H0_H0 ;  /* 0x20000064ff637230 */ /* 0x000fe40000004100 */
[C---:B------:R-:W-:Y:S01]  /*84d0*/  FFMA R22, R73.reuse, R95, R22 ;  /* 0x0000005f49167223 */ /* 0x040fe20000000016 */
[----:B------:R-:W-:Y:S01]  /*84e0*/  F2FP.F16.E4M3.UNPACK_B R128, R149.H1 ;  /* 0x00000095ff80723e */ /* 0x000fe200030006ff */
[C---:B------:R-:W-:Y:S01]  /*84f0*/  FFMA R27, R73.reuse, R96, R27 ;  /* 0x00000060491b7223 */ /* 0x040fe2000000001b */
[C---:B------:R-:W-:Y:S01]  /*8500*/  FFMA R24, R73.reuse, R97, R24 ;  /* 0x0000006149187223 */ /* 0x040fe20000000018 */
[----:B------:R-:W-:Y:S01]  /*8510*/  F2FP.F16.E4M3.UNPACK_B R130, R150 ;  /* 0x00000096ff82723e */ /* 0x000fe200020006ff */
[----:B------:R-:W-:Y:S01]  /*8520*/  FFMA R25, R73, R98, R25 ;  /* 0x0000006249197223 */ /* 0x000fe20000000019 */
[----:B------:R-:W-:Y:S01]  /*8530*/  HADD2.F32 R126, -RZ, R126.H1_H1 ;  /* 0x3000007eff7e7230 */ /* 0x000fe20000004100 */
        /* <DEDUP_REMOVED lines=16> */
[----:B-1----:R-:W-:Y:S01]  /*8640*/  F2FP.SATFINITE.E4M3.F32.PACK_AB_MERGE_C R156, R17, R16, R188 ;  /* 0x00000010119c723e */ /* 0x002fe200048070bc */
[--C-:B------:R-:W-:Y:S01]  /*8650*/  HADD2.F32 R133, -RZ, R134.reuse.H0_H0 ;  /* 0x20000086ff857230 */ /* 0x100fe20000004100 */
[----:B------:R-:W-:Y:S01]  /*8660*/  F2FP.SATFINITE.E4M3.F32.PACK_AB_MERGE_C R157, R21, R20, R189 ;  /* 0x00000014159d723e */ /* 0x000fe200048070bd */
[----:B------:R-:W-:Y:S01]  /*8670*/  FFMA R30, R73, R103, R30 ;  /* 0x00000067491e7223 */ /* 0x000fe2000000001e */
[----:B------:R-:W-:Y:S01]  /*8680*/  F2FP.SATFINITE.E4M3.F32.PACK_AB_MERGE_C R158, R25, R24, R190 ;  /* 0x00000018199e723e */ /* 0x000fe200048070be */
[----:B------:R-:W-:Y:S02]  /*8690*/  HADD2.F32 R134, -RZ, R134.H1_H1 ;  /* 0x30000086ff867230 */ /* 0x000fe40000004100 */
[C---:B------:R-:W-:Y:S01]  /*86a0*/  FMUL R35, R70.reuse, R35 ;  /* 0x0000002346237220 */ /* 0x040fe20000400000 */
[--C-:B------:R-:W-:Y:S02]  /*86b0*/  HADD2.F32 R107, -RZ, R108.reuse.H0_H0 ;  /* 0x2000006cff6b7230 */ /* 0x100fe40000004100 */
[C---:B------:R-:W-:Y:S01]  /*86c0*/  FMUL R34, R70.reuse, R38 ;  /* 0x0000002646227220 */ /* 0x040fe20000400000 */
[----:B------:R-:W-:Y:S02]  /*86d0*/  HADD2.F32 R108, -RZ, R108.H1_H1 ;  /* 0x3000006cff6c7230 */ /* 0x000fe40000004100 */
[C---:B------:R-:W-:Y:S01]  /*86e0*/  FFMA R35, R73.reuse, R104, R35 ;  /* 0x0000006849237223 */ /* 0x040fe20000000023 */
[C---:B------:R-:W-:Y:S01]  /*86f0*/  FFMA R32, R73.reuse, R105, R32 ;  /* 0x0000006949207223 */ /* 0x040fe20000000020 */
[C---:B------:R-:W-:Y:S01]  /*8700*/  FFMA R33, R73.reuse, R106, R33 ;  /* 0x0000006a49217223 */ /* 0x040fe20000000021 */
[----:B------:R-:W-:Y:S01]  /*8710*/  FFMA R34, R73, R107, R34 ;  /* 0x0000006b49227223 */ /* 0x000fe20000000022 */
[C---:B------:R-:W-:Y:S01]  /*8720*/  FMUL R39, R70.reuse, R39 ;  /* 0x0000002746277220 */ /* 0x040fe20000400000 */
[----:B------:R-:W-:Y:S01]  /*8730*/  F2FP.F16.E4M3.UNPACK_B R72, R151.H1 ;  /* 0x00000097ff48723e */ /* 0x000fe200030006ff */
[--C-:B------:R-:W-:Y:S01]  /*8740*/  HADD2.F32 R111, -RZ, R112.reuse.H0_H0 ;  /* 0x20000070ff6f7230 */ /* 0x100fe20000004100 */
[----:B------:R-:W-:Y:S01]  /*8750*/  F2FP.SATFINITE.E4M3.F32.PACK_AB_MERGE_C R159, R35, R30, RZ ;  /* 0x0000001e239f723e */ /* 0x000fe200048070ff */
[C---:B------:R-:W-:Y:S01]  /*8760*/  FFMA R39, R73.reuse, R108, R39 ;  /* 0x0000006c49277223 */ /* 0x040fe20000000027 */
[C---:B------:R-:W-:Y:S01]  /*8770*/  FFMA R36, R73.reuse, R109, R36 ;  /* 0x0000006d49247223 */ /* 0x040fe20000000024 */
[----:B------:R-:W-:Y:S01]  /*8780*/  FFMA R37, R73, R110, R37 ;  /* 0x0000006e49257223 */ /* 0x000fe20000000025 */
[----:B------:R-:W-:Y:S01]  /*8790*/  F2FP.SATFINITE.E4M3.F32.PACK_AB_MERGE_C R159, R29, R28, R159 ;  /* 0x0000001c1d9f723e */ /* 0x000fe2000480709f */
[----:B------:R-:W-:Y:S01]  /*87a0*/  HADD2.F32 R112, -RZ, R112.H1_H1 ;  /* 0x30000070ff707230 */ /* 0x000fe20000004100 */
[----:B------:R-:W-:Y:S01]  /*87b0*/  F2FP.SATFINITE.E4M3.F32.PACK_AB_MERGE_C R188, R39, R34, RZ ;  /* 0x0000002227bc723e */ /* 0x000fe200048070ff */
[C---:B------:R-:W-:Y:S01]  /*87c0*/  FMUL R38, R70.reuse, R42 ;  /* 0x0000002a46267220 */ /* 0x040fe20000400000 */
[C---:B------:R-:W-:Y:S01]  /*87d0*/  FMUL R43, R70.reuse, R43 ;  /* 0x0000002b462b7220 */ /* 0x040fe20000400000 */
[--C-:B------:R-:W-:Y:S01]  /*87e0*/  HADD2.F32 R115, -RZ, R116.reuse.H0_H0 ;  /* 0x20000074ff737230 */ /* 0x100fe20000004100 */
[----:B------:R1:W-:Y:S01]  /*87f0*/  STS.128 [R192+0x4010], R156 ;  /* 0x0040109cc0007388 */ /* 0x0003e20000000c00 */
[----:B------:R-:W-:Y:S01]  /*8800*/  F2FP.SATFINITE.E4M3.F32.PACK_AB_MERGE_C R188, R33, R32, R188 ;  /* 0x0000002021bc723e */ /* 0x000fe200048070bc */
[C---:B------:R-:W-:Y:S01]  /*8810*/  FFMA R38, R73.reuse, R111, R38 ;  /* 0x0000006f49267223 */ /* 0x040fe20000000026 */
[C---:B------:R-:W-:Y:S01]  /*8820*/  FFMA R43, R73.reuse, R112, R43 ;  /* 0x00000070492b7223 */ /* 0x040fe2000000002b */
[C---:B------:R-:W-:Y:S01]  /*8830*/  FFMA R40, R73.reuse, R113, R40 ;  /* 0x0000007149287223 */ /* 0x040fe20000000028 */
[----:B------:R-:W-:Y:S01]  /*8840*/  FFMA R41, R73, R114, R41 ;  /* 0x0000007249297223 */ /* 0x000fe20000000029 */
[----:B------:R-:W-:Y:S02]  /*8850*/  HADD2.F32 R116, -RZ, R116.H1_H1 ;  /* 0x30000074ff747230 */ /* 0x000fe40000004100 */
[C---:B------:R-:W-:Y:S01]  /*8860*/  FMUL R42, R70.reuse, R46 ;  /* 0x0000002e462a7220 */ /* 0x040fe20000400000 */
[----:B------:R-:W-:Y:S01]  /*8870*/  F2FP.SATFINITE.E4M3.F32.PACK_AB_MERGE_C R189, R43, R38, RZ ;  /* 0x000000262bbd723e */ /* 0x000fe200048070ff */
[----:B------:R-:W-:Y:S01]  /*8880*/  FMUL R47, R70, R47 ;  /* 0x0000002f462f7220 */ /* 0x000fe20000400000 */
[--C-:B------:R-:W-:Y:S02]  /*8890*/  HADD2.F32 R119, -RZ, R120.reuse.H0_H0 ;  /* 0x20000078ff777230 */ /* 0x100fe40000004100 */
[----:B------:R-:W-:Y:S01]  /*88a0*/  FFMA R42, R73, R115, R42 ;  /* 0x00000073492a7223 */ /* 0x000fe2000000002a */
[----:B------:R-:W-:Y:S01]  /*88b0*/  F2FP.SATFINITE.E4M3.F32.PACK_AB_MERGE_C R189, R37, R36, R189 ;  /* 0x0000002425bd723e */ /* 0x000fe200048070bd */
[C---:B------:R-:W-:Y:S01]  /*88c0*/  FFMA R47, R73.reuse, R116, R47 ;  /* 0x00000074492f7223 */ /* 0x040fe2000000002f */
[C---:B------:R-:W-:Y:S01]  /*88d0*/  FFMA R44, R73.reuse, R117, R44 ;  /* 0x00000075492c7223 */ /* 0x040fe2000000002c */
[----:B------:R-:W-:Y:S01]  /*88e0*/  ISETP.NE.AND P0, PT, R166, RZ, PT ;  /* 0x000000ffa600720c */ /* 0x000fe20003f05270 */
[----:B------:R-:W-:Y:S01]  /*88f0*/  FFMA R45, R73, R118, R45 ;  /* 0x00000076492d7223 */ /* 0x000fe2000000002d */
[----:B------:R-:W-:Y:S01]  /*8900*/  HADD2.F32 R120, -RZ, R120.H1_H1 ;  /* 0x30000078ff787230 */ /* 0x000fe20000004100 */
[----:B------:R-:W-:Y:S01]  /*8910*/  F2FP.SATFINITE.E4M3.F32.PACK_AB_MERGE_C R190, R47, R42, RZ ;  /* 0x0000002a2fbe723e */ /* 0x000fe200048070ff */
[C---:B------:R-:W-:Y:S01]  /*8920*/  FMUL R46, R70.reuse, R50 ;  /* 0x00000032462e7220 */ /* 0x040fe20000400000 */
[C---:B------:R-:W-:Y:S01]  /*8930*/  FMUL R51, R70.reuse, R51 ;  /* 0x0000003346337220 */ /* 0x040fe20000400000 */
[--C-:B------:R-:W-:Y:S02]  /*8940*/  HADD2.F32 R123, -RZ, R124.reuse.H0_H0 ;  /* 0x2000007cff7b7230 */ /* 0x100fe40000004100 */
[C---:B------:R-:W-:Y:S01]  /*8950*/  FMUL R50, R70.reuse, R54 ;  /* 0x0000003646327220 */ /* 0x040fe20000400000 */
[C---:B------:R-:W-:Y:S01]  /*8960*/  FFMA R46, R73.reuse, R119, R46 ;  /* 0x00000077492e7223 */ /* 0x040fe2000000002e */
[----:B------:R-:W-:Y:S02]  /*8970*/  HADD2.F32 R124, -RZ, R124.H1_H1 ;  /* 0x3000007cff7c7230 */ /* 0x000fe40000004100 */
[C---:B------:R-:W-:Y:S01]  /*8980*/  FFMA R51, R73.reuse, R120, R51 ;  /* 0x0000007849337223 */ /* 0x040fe20000000033 */
[C---:B------:R-:W-:Y:S01]  /*8990*/  FMUL R55, R70.reuse, R55 ;  /* 0x0000003746377220 */ /* 0x040fe20000400000 */
[C---:B------:R-:W-:Y:S01]  /*89a0*/  FFMA R48, R73.reuse, R121, R48 ;  /* 0x0000007949307223 */ /* 0x040fe20000000030 */
[C---:B------:R-:W-:Y:S01]  /*89b0*/  FFMA R49, R73.reuse, R122, R49 ;  /* 0x0000007a49317223 */ /* 0x040fe20000000031 */
[--C-:B------:R-:W-:Y:S02]  /*89c0*/  HADD2.F32 R127, -RZ, R128.reuse.H0_H0 ;  /* 0x20000080ff7f7230 */ /* 0x100fe40000004100 */
[C---:B------:R-:W-:Y:S01]  /*89d0*/  FFMA R50, R73.reuse, R123, R50 ;  /* 0x0000007b49327223 */ /* 0x040fe20000000032 */
[----:B------:R-:W-:Y:S02]  /*89e0*/  HADD2.F32 R128, -RZ, R128.H1_H1 ;  /* 0x30000080ff807230 */ /* 0x000fe40000004100 */
[C---:B------:R-:W-:Y:S01]  /*89f0*/  FMUL R54, R70.reuse, R58 ;  /* 0x0000003a46367220 */ /* 0x040fe20000400000 */
        /* <DEDUP_REMOVED lines=16> */
[----:B------:R-:W-:Y:S01]  /*8b00*/  FFMA R63, R73, R132, R63 ;  /* 0x00000084493f7223 */ /* 0x000fe2000000003f */
[----:B------:R-:W-:Y:S01]  /*8b10*/  FMUL R67, R70, R67 ;  /* 0x0000004346437220 */ /* 0x000fe20000400000 */
[----:B------:R-:W-:Y:S01]  /*8b20*/  F2FP.SATFINITE.E4M3.F32.PACK_AB_MERGE_C R191, R51, R46, RZ ;  /* 0x0000002e33bf723e */ /* 0x000fe200048070ff */
[C---:B------:R-:W-:Y:S01]  /*8b30*/  FFMA R60, R73.reuse, R133, R60 ;  /* 0x00000085493c7223 */ /* 0x040fe2000000003c */
[C---:B------:R-:W-:Y:S01]  /*8b40*/  FFMA R61, R73.reuse, R134, R61 ;  /* 0x00000086493d7223 */ /* 0x040fe2000000003d */
[C---:B------:R-:W-:Y:S01]  /*8b50*/  FFMA R62, R73.reuse, R75, R62 ;  /* 0x0000004b493e7223 */ /* 0x040fe2000000003e */
[----:B------:R-:W-:Y:S01]  /*8b60*/  FFMA R67, R73, R72, R67 ;  /* 0x0000004849437223 */ /* 0x000fe20000000043 */
[----:B------:R-:W-:Y:S02]  /*8b70*/  F2FP.SATFINITE.E4M3.F32.PACK_AB_MERGE_C R190, R41, R40, R190 ;  /* 0x0000002829be723e */ /* 0x000fe400048070be */
[----:B------:R-:W-:Y:S02]  /*8b80*/  F2FP.SATFINITE.E4M3.F32.PACK_AB_MERGE_C R191, R45, R44, R191 ;  /* 0x0000002c2dbf723e */ /* 0x000fe400048070bf */
[----:B------:R-:W-:Y:S02]  /*8b90*/  F2FP.SATFINITE.E4M3.F32.PACK_AB_MERGE_C R200, R55, R50, RZ ;  /* 0x0000003237c8723e */ /* 0x000fe400048070ff */
[----:B------:R-:W-:Y:S01]  /*8ba0*/  F2FP.SATFINITE.E4M3.F32.PACK_AB_MERGE_C R201, R59, R54, RZ ;  /* 0x000000363bc9723e */ /* 0x000fe200048070ff */
[----:B------:R1:W-:Y:S01]  /*8bb0*/  STS.128 [R193+0x4020], R188 ;  /* 0x004020bcc1007388 */ /* 0x0003e20000000c00 */
[----:B------:R-:W-:Y:S02]  /*8bc0*/  F2FP.SATFINITE.E4M3.F32.PACK_AB_MERGE_C R202, R63, R58, RZ ;  /* 0x0000003a3fca723e */ /* 0x000fe400048070ff */
[----:B------:R-:W-:Y:S02]  /*8bd0*/  F2FP.SATFINITE.E4M3.F32.PACK_AB_MERGE_C R203, R67, R62, RZ ;  /* 0x0000003e43cb723e */ /* 0x000fe400048070ff */
[----:B------:R-:W-:Y:S02]  /*8be0*/  F2FP.SATFINITE.E4M3.F32.PACK_AB_MERGE_C R200, R49, R48, R200 ;  /* 0x0000003031c8723e */ /* 0x000fe400048070c8 */
[----:B------:R-:W-:Y:S02]  /*8bf0*/  F2FP.SATFINITE.E4M3.F32.PACK_AB_MERGE_C R201, R53, R52, R201 ;  /* 0x0000003435c9723e */ /* 0x000fe400048070c9 */
[----:B------:R-:W-:Y:S02]  /*8c00*/  F2FP.SATFINITE.E4M3.F32.PACK_AB_MERGE_C R202, R57, R56, R202 ;  /* 0x0000003839ca723e */ /* 0x000fe400048070ca */
[----:B------:R-:W-:Y:S02]  /*8c10*/  F2FP.SATFINITE.E4M3.F32.PACK_AB_MERGE_C R203, R61, R60, R203 ;  /* 0x0000003c3dcb723e */ /* 0x000fe400048070cb */
[----:B------:R-:W-:Y:S02]  /*8c20*/  LEA R199, R160, UR49, 0x3 ;  /* 0x00000031a0c77c11 */ /* 0x000fe4000f8e18ff */
[----:B------:R-:W-:Y:S01]  /*8c30*/  @P6 SHF.L.U32 R206, R135, 0x1f, RZ ;  /* 0x0000001f87ce6819 */ /* 0x000fe200000006ff */
[----:B------:R1:W-:Y:S01]  /*8c40*/  STS.128 [R194+0x4010], R200 ;  /* 0x004010c8c2007388 */ /* 0x0003e20000000c00 */
[----:B------:R-:W-:Y:S01]  /*8c50*/  @!PT LDS RZ, [RZ] ;  /* 0x00000000fffff984 */ /* 0x000fe20000000800 */
[----:B------:R-:W-:Y:S01]  /*8c60*/  @!PT LDS RZ, [RZ] ;  /* 0x00000000fffff984 */ /* 0x000fe20000000800 */
[----:B------:R-:W-:Y:S01]  /*8c70*/  @!PT LDS RZ, [RZ] ;  /* 0x00000000fffff984 */ /* 0x000fe20000000800 */
[----:B------:R-:W-:Y:S01]  /*8c80*/  @!PT LDS RZ, [RZ] ;  /* 0x00000000fffff984 */ /* 0x000fe20000000800 */
[----:B------:R2:W-:Y:S07]  /*8c90*/  MEMBAR.ALL.CTA ;  /* 0x0000000000007992 */ /* 0x0005ee0000008000 */
[----:B--2---:R-:W2:Y:S02]  /*8ca0*/  FENCE.VIEW.ASYNC.S ;  /* 0x00000000000073c6 */ /* 0x004ea40000000000 */
[----:B--2---:R-:W-:Y:S06]  /*8cb0*/  BAR.SYNC.DEFER_BLOCKING 0x1, 0x80 ;  /* 0x0042000000007b1d */ /* 0x004fec0000010000 */
[----:B------:R-:W-:Y:S05]  /*8cc0*/  @P0 BRA `(.L_x_136) ;  /* 0x0000000000300947 */ /* 0x000fea0003800000 */
[----:B------:R-:W2:Y:S01]  /*8cd0*/  LDCU.64 UR6, c[0x0][0x348] ;  /* 0x00006900ff0677ac */ /* 0x000ea20008000a00 */
[----:B------:R-:W-:Y:S02]  /*8ce0*/  R2UR UR42, R186 ;  /* 0x00000000ba2a72ca */ /* 0x000fe400000e0000 */
[----:B------:R-:W-:Y:S01]  /*8cf0*/  R2UR UR43, R184 ;  /* 0x00000000b82b72ca */ /* 0x000fe200000e0000 */
[----:B------:R-:W-:Y:S01]  /*8d00*/  UIADD3 UR4, UPT, UPT, UR49, 0x4400, URZ ;  /* 0x0000440031047890 */ /* 0x000fe2000fffe0ff */
[----:B------:R-:W-:Y:S05]  /*8d10*/  R2UR UR44, R185 ;  /* 0x00000000b92c72ca */ /* 0x000fea00000e0000 */
[----:B------:R-:W-:Y:S05]  /*8d20*/  IMAD.U32 R182, RZ, RZ, UR4 ;  /* 0x00000004ffb67e24 */ /* 0x000fea000f8e00ff */
[----:B------:R-:W-:Y:S01]  /*8d30*/  R2UR UR40, R182 ;  /* 0x00000000b62872ca */ /* 0x000fe200000e0000 */
[----:B--2---:R-:W-:Y:S04]  /*8d40*/  UIADD3 UR4, UP0, UPT, UR6, 0x680, URZ ;  /* 0x0000068006047890 */ /* 0x004fe8000ff1e0ff */
[----:B------:R-:W-:Y:S09]  /*8d50*/  UIADD3.X UR5, UPT, UPT, URZ, UR7, URZ, UP0, !UPT ;  /* 0x00000007ff057290 */ /* 0x000ff200087fe4ff */
[----:B------:R2:W-:Y:S01]  /*8d60*/  UTMASTG.4D.IM2COL [UR40], [UR4] ;  /* 0x00000028040073b5 */ /* 0x0005e20008058000 */
[----:B------:R0:W-:Y:S01]  /*8d70*/  UTMACMDFLUSH ;  /* 0x00000000000079b7 */ /* 0x0001e20000000000 */
[----:B--2---:R-:W-:Y:S04]  /*8d80*/  DEPBAR.LE SB0, 0x1 ;  /* 0x000080400000791a */ /* 0x004fe80000000000 */
.L_x_136:
[----:B------:R-:W-:Y:S05]  /*8d90*/  BSYNC.RECONVERGENT B0 ;  /* 0x0000000000007941 */ /* 0x000fea0003800200 */
.L_x_135:
[----:B------:R-:W-:Y:S06]  /*8da0*/  BAR.SYNC.DEFER_BLOCKING 0x1, 0x80 ;  /* 0x0042000000007b1d */ /* 0x000fec0000010000 */
[----:B------:R-:W2:Y:S01]  /*8db0*/  @P6 SYNCS.PHASECHK.TRANS64.TRYWAIT P0, [R199+URZ+0x200], R206 ;  /* 0x000200cec70065a7 */ /* 0x000ea200080011ff */
[----:B------:R-:W-:Y:S01]  /*8dc0*/  BSSY B1, `(.L_x_137) ;  /* 0x0000023000017945 */ /* 0x000fe20003800000 */
[----:B--2---:R-:W-:Y:S03]  /*8dd0*/  @P6 SEL R195, RZ, 0x1, !P0 ;  /* 0x00000001ffc36807 */ /* 0x004fe60004000000 */
[----:B------:R-:W-:Y:S05]  /*8de0*/  @!P6 BRA `(.L_x_138) ;  /* 0x000000000080e947 */ /* 0x000fea0003800000 */
[----:B------:R-:W-:Y:S01]  /*8df0*/  ISETP.NE.AND P1, PT, R196, RZ, PT ;  /* 0x000000ffc400720c */ /* 0x000fe20003f25270 */
[----:B------:R-:W2:Y:S01]  /*8e00*/  S2R R0, SR_CgaCtaId ;  /* 0x0000000000007919 */ /* 0x000ea20000008800 */
[----:B------:R-:W-:Y:S01]  /*8e10*/  ISETP.NE.AND P0, PT, R195, RZ, PT ;  /* 0x000000ffc300720c */ /* 0x000fe20003f05270 */
[----:B------:R-:W-:Y:S10]  /*8e20*/  BSSY B0, `(.L_x_139) ;  /* 0x0000009000007945 */ /* 0x000ff40003800000 */
[----:B------:R-:W-:Y:S04]  /*8e30*/  @P1 IMAD R3, R160, 0x2000, R181 ;  /* 0x00002000a0031824 */ /* 0x000fe800078e02b5 */
[C---:B------:R-:W-:Y:S01]  /*8e40*/  @P1 IMAD.IADD R198, R3.reuse, 0x1, R198 ;  /* 0x0000000103c61824 */ /* 0x040fe200078e02c6 */
[----:B------:R-:W-:Y:S03]  /*8e50*/  @P1 IADD3 R204, PT, PT, R3, R204, RZ ;  /* 0x000000cc03cc1210 */ /* 0x000fe60007ffe0ff */
[----:B------:R-:W-:Y:S01]  /*8e60*/  @P1 IMAD.IADD R197, R197, 0x1, R198 ;  /* 0x00000001c5c51824 */ /* 0x000fe200078e02c6 */
[----:B------:R-:W-:Y:S06]  /*8e70*/  @P0 BRA `(.L_x_140) ;  /* 0x00000000000c0947 */ /* 0x000fec0003800000 */
[----:B------:R-:W-:Y:S04]  /*8e80*/  SHF.L.U32 R2, R135, 0x1f, RZ ;  /* 0x0000001f87027819 */ /* 0x000fe800000006ff */
[----:B------:R-:W3:Y:S02]  /*8e90*/  SYNCS.PHASECHK.TRANS64.TRYWAIT P0, [R199+URZ+0x200], R2 ;  /* 0x00020002c70075a7 */ /* 0x000ee400080011ff */
[----:B---3--:R-:W-:Y:S05]  /*8ea0*/  @!P0 BRA `(.L_x_141) ;  /* 0x0000002800488947 */ /* 0x008fea0003800000 */
.L_x_140:
[----:B------:R-:W-:Y:S05]  /*8eb0*/  BSYNC B0 ;  /* 0x0000000000007941 */ /* 0x000fea0003800000 */
.L_x_139:
[----:B------:R-:W-:Y:S01]  /*8ec0*/  ISETP.NE.AND P0, PT, R196, RZ, PT ;  /* 0x000000ffc400720c */ /* 0x000fe20003f05270 */
[----:B---3--:R-:W-:Y:S02]  /*8ed0*/  VIADD R199, R199, 0x210 ;  /* 0x00000210c7c77836 */ /* 0x008fe40000000000 */
[----:B------:R-:W-:Y:S03]  /*8ee0*/  VIADD R160, R160, 0x1 ;  /* 0x00000001a0a07836 */ /* 0x000fe60000000000 */
[----:B--2---:R-:W-:Y:S07]  /*8ef0*/  PRMT R0, R0, 0x654, R199 ;  /* 0x0000065400007816 */ /* 0x004fee00000000c7 */
[----:B------:R2:W3:Y:S04]  /*8f00*/  @P0 LDS.128 R136, [R3] ;  /* 0x0000000003880984 */ /* 0x0004e80000000c00 */
[----:B------:R2:W4:Y:S04]  /*8f10*/  @P0 LDS.128 R140, [R198+0x10] ;  /* 0x00001000c68c0984 */ /* 0x0005280000000c00 */
        /* <DEDUP_REMOVED lines=9> */
[----:B------:R-:W-:Y:S01]  /*8fb0*/  SEL R160, R160, RZ, P0 ;  /* 0x000000ffa0a07207 */ /* 0x000fe20000000000 */
[----:B-----5:R5:W-:Y:S02]  /*8fc0*/  SYNCS.ARRIVE.TRANS64.RED.A1T0 RZ, [R0+URZ], RZ ;  /* 0x000000ff00ff79a7 */ /* 0x020be400081004ff */
[----:B-----5:R-:W-:Y:S04]  /*8fd0*/  SEL R0, RZ, 0x1, P0 ;  /* 0x00000001ff007807 */ /* 0x020fe80000000000 */
[----:B--234-:R-:W-:Y:S02]  /*8fe0*/  LOP3.LUT R135, R135, R0, RZ, 0x3c, !PT ;  /* 0x0000000087877212 */ /* 0x01cfe400078e3cff */
.L_x_138:
[----:B------:R-:W-:Y:S05]  /*8ff0*/  BSYNC B1 ;  /* 0x0000000000017941 */ /* 0x000fea0003800000 */
.L_x_137:
[----:B------:R-:W-:Y:S05]  /*9000*/  VIADD R3, R71, 0x40 ;  /* 0x0000004047037836 */ /* 0x000fea0000000000 */
[----:B------:R-:W-:Y:S04]  /*9010*/  SHF.R.U32.HI R3, RZ, 0x15, R3 ;  /* 0x00000015ff037819 */ /* 0x000fe80000011603 */
[----:B------:R-:W-:Y:S11]  /*9020*/  LOP3.LUT P0, RZ, R3, 0x3, R168, 0x48, !PT ;  /* 0x0000000303ff7812 */ /* 0x000ff600078048a8 */
[----:B------:R-:W-:Y:S02]  /*9030*/  @!UPT UIADD3 URZ, UPT, UPT, URZ, URZ, URZ ;  /* 0x000000fffffff290 */ /* 0x000fe4000fffe0ff */
        /* <DEDUP_REMOVED lines=8> */
[----:B------:R-:W5:Y:S01]  /*90c0*/  LDCU.64 UR4, c[0x4][0x10] ;  /* 0x01000200ff0477ac */ /* 0x000f620008000a00 */
[----:B--2---:R-:W-:Y:S01]  /*90d0*/  MOV R5, UR9 ;  /* 0x0000000900057c02 */ /* 0x004fe20008000f00 */
[----:B------:R-:W-:Y:S01]  /*90e0*/  IMAD.U32 R4, RZ, RZ, UR8 ;  /* 0x00000008ff047e24 */ /* 0x000fe2000f8e00ff */
[----:B---3--:R-:W-:Y:S01]  /*90f0*/  MOV R7, UR7 ;  /* 0x0000000700077c02 */ /* 0x008fe20008000f00 */
[----:B------:R-:W-:Y:S01]  /*9100*/  IMAD.U32 R6, RZ, RZ, UR6 ;  /* 0x00000006ff067e24 */ /* 0x000fe2000f8e00ff */
[----:B-----5:R-:W-:Y:S01]  /*9110*/  MOV R11, UR5 ;  /* 0x00000005000b7c02 */ /* 0x020fe20008000f00 */
[----:B------:R-:W-:Y:S02]  /*9120*/  IMAD.U32 R10, RZ, RZ, UR4 ;  /* 0x00000004ff0a7e24 */ /* 0x000fe4000f8e00ff */
[----:B------:R-:W-:Y:S07]  /*9130*/  LEPC R20, `(.L_x_142) ;  /* 0x000000001014794e */ /* 0x000fee0000000000 */
[----:B-1--4-:R-:W-:Y:S05]  /*9140*/  CALL.ABS.NOINC R2 ;  /* 0x0000000002007343 */ /* 0x012fea0003c00000 */
.L_x_142:
[----:B------:R-:W-:Y:S01]  /*9150*/  ISETP.NE.AND P0, PT, R166, RZ, PT ;  /* 0x000000ffa600720c */ /* 0x000fe20003f05270 */
[----:B------:R-:W-:Y:S05]  /*9160*/  WARPSYNC.ALL ;  /* 0x0000000000007948 */ /* 0x000fea0003800000 */
[----:B------:R-:W-:Y:S01]  /*9170*/  R2UR UR4, R71 ;  /* 0x00000000470472ca */ /* 0x000fe200000e0000 */
[----:B------:R-:W-:Y:S01]  /*9180*/  BSSY.RECONVERGENT B0, `(.L_x_143) ;  /* 0x000011e000007945 */ /* 0x000fe20003800200 */
[----:B------:R-:W-:Y:S02]  /*9190*/  F2FP.F16.E4M3.UNPACK_B R11, R137 ;  /* 0x00000089ff0b723e */ /* 0x000fe400020006ff */
[----:B------:R-:W-:Y:S02]  /*91a0*/  F2FP.F16.E4M3.UNPACK_B R10, R138 ;  /* 0x0000008aff0a723e */ /* 0x000fe400020006ff */
[----:B------:R-:W-:Y:S01]  /*91b0*/  F2FP.F16.E4M3.UNPACK_B R9, R139 ;  /* 0x0000008bff09723e */ /* 0x000fe200020006ff */
[--C-:B------:R-:W-:Y:S01]  /*91c0*/  HADD2.F32 R74, -RZ, R11.reuse.H0_H0 ;  /* 0x2000000bff4a7230 */ /* 0x100fe20000004100 */
[----:B------:R-:W-:Y:S01]  /*91d0*/  F2FP.F16.E4M3.UNPACK_B R8, R140 ;  /* 0x0000008cff08723e */ /* 0x000fe200020006ff */
[----:B------:R-:W-:Y:S01]  /*91e0*/  HADD2.F32 R76, -RZ, R11.H1_H1 ;  /* 0x3000000bff4c7230 */ /* 0x000fe20000004100 */
[----:B------:R-:W-:Y:S01]  /*91f0*/  F2FP.F16.E4M3.UNPACK_B R7, R141 ;  /* 0x0000008dff07723e */ /* 0x000fe200020006ff */
[--C-:B------:R-:W-:Y:S01]  /*9200*/  HADD2.F32 R77, -RZ, R10.reuse.H0_H0 ;  /* 0x2000000aff4d7230 */ /* 0x100fe20000004100 */
[----:B------:R-:W-:Y:S01]  /*9210*/  F2FP.F16.E4M3.UNPACK_B R6, R142 ;  /* 0x0000008eff06723e */ /* 0x000fe200020006ff */
[----:B------:R-:W-:Y:S01]  /*9220*/  HADD2.F32 R80, -RZ, R10.H1_H1 ;  /* 0x3000000aff507230 */ /* 0x000fe20000004100 */
[----:B------:R-:W-:Y:S01]  /*9230*/  F2FP.F16.E4M3.UNPACK_B R5, R143 ;  /* 0x0000008fff05723e */ /* 0x000fe200020006ff */
[--C-:B------:R-:W-:Y:S01]  /*9240*/  HADD2.F32 R81, -RZ, R9.reuse.H0_H0 ;  /* 0x20000009ff517230 */ /* 0x100fe20000004100 */
[----:B-1----:R-:W-:Y:S01]  /*9250*/  F2FP.F16.E4M3.UNPACK_B R4, R144 ;  /* 0x00000090ff04723e */ /* 0x002fe200020006ff */
[----:B------:R-:W-:Y:S01]  /*9260*/  HADD2.F32 R83, -RZ, R9.H1_H1 ;  /* 0x30000009ff537230 */ /* 0x000fe20000004100 */
[-C--:B------:R-:W-:Y:S01]  /*9270*/  F2FP.F16.E4M3.UNPACK_B R2, R136.reuse ;  /* 0x00000088ff02723e */ /* 0x080fe200020006ff */
[--C-:B------:R-:W-:Y:S01]  /*9280*/  HADD2.F32 R86, -RZ, R8.reuse.H0_H0 ;  /* 0x20000008ff567230 */ /* 0x100fe20000004100 */
[----:B------:R-:W-:Y:S01]  /*9290*/  F2FP.F16.E4M3.UNPACK_B R136, R136.H1 ;  /* 0x00000088ff88723e */ /* 0x000fe200030006ff */
[----:B------:R-:W-:Y:S01]  /*92a0*/  HADD2.F32 R87, -RZ, R8.H1_H1 ;  /* 0x30000008ff577230 */ /* 0x000fe20000004100 */
[----:B------:R-:W-:Y:S01]  /*92b0*/  F2FP.F16.E4M3.UNPACK_B R137, R137.H1 ;  /* 0x00000089ff89723e */ /* 0x000fe200030006ff */
[--C-:B------:R-:W-:Y:S01]  /*92c0*/  HADD2.F32 R90, -RZ, R7.reuse.H0_H0 ;  /* 0x20000007ff5a7230 */ /* 0x100fe20000004100 */
[----:B------:R-:W-:Y:S01]  /*92d0*/  F2FP.F16.E4M3.UNPACK_B R138, R138.H1 ;  /* 0x0000008aff8a723e */ /* 0x000fe200030006ff */
[----:B------:R-:W-:Y:S01]  /*92e0*/  HADD2.F32 R91, -RZ, R7.H1_H1 ;  /* 0x30000007ff5b7230 */ /* 0x000fe20000004100 */
[----:B------:R-:W-:Y:S01]  /*92f0*/  F2FP.F16.E4M3.UNPACK_B R139, R139.H1 ;  /* 0x0000008bff8b723e */ /* 0x000fe200030006ff */
[--C-:B------:R-:W-:Y:S01]  /*9300*/  HADD2.F32 R94, -RZ, R6.reuse.H0_H0 ;  /* 0x20000006ff5e7230 */ /* 0x100fe20000004100 */
[----:B------:R-:W-:Y:S01]  /*9310*/  IADD3 R187, PT, PT, R187, 0x250, RZ ;  /* 0x00000250bbbb7810 */ /* 0x000fe20007ffe0ff */
[----:B------:R-:W-:Y:S01]  /*9320*/  HADD2.F32 R95, -RZ, R6.H1_H1 ;  /* 0x30000006ff5f7230 */ /* 0x000fe20000004100 */
[----:B------:R-:W-:Y:S01]  /*9330*/  F2FP.F16.E4M3.UNPACK_B R107, R145 ;  /* 0x00000091ff6b723e */ /* 0x000fe200020006ff */
[--C-:B------:R-:W-:Y:S01]  /*9340*/  HADD2.F32 R98, -RZ, R5.reuse.H0_H0 ;  /* 0x20000005ff627230 */ /* 0x100fe20000004100 */
[----:B------:R-:W-:Y:S01]  /*9350*/  LOP3.LUT R187, R187, 0xfefffff8, RZ, 0xc0, !PT ;  /* 0xfefffff8bbbb7812 */ /* 0x000fe200078ec0ff */
[----:B------:R-:W-:Y:S01]  /*9360*/  HADD2.F32 R99, -RZ, R5.H1_H1 ;  /* 0x30000005ff637230 */ /* 0x000fe20000004100 */
[----:B------:R-:W-:Y:S01]  /*9370*/  F2FP.F16.E4M3.UNPACK_B R111, R146 ;  /* 0x00000092ff6f723e */ /* 0x000fe200020006ff */
[--C-:B------:R-:W-:Y:S01]  /*9380*/  HADD2.F32 R102, -RZ, R4.reuse.H0_H0 ;  /* 0x20000004ff667230 */ /* 0x100fe20000004100 */
[----:B------:R-:W-:Y:S01]  /*9390*/  F2FP.F16.E4M3.UNPACK_B R115, R147 ;  /* 0x00000093ff73723e */ /* 0x000fe200020006ff */
[----:B------:R-:W-:Y:S01]  /*93a0*/  HADD2.F32 R103, -RZ, R4.H1_H1 ;  /* 0x30000004ff677230 */ /* 0x000fe20000004100 */
[----:B------:R-:W-:Y:S01]  /*93b0*/  F2FP.F16.E4M3.UNPACK_B R119, R148 ;  /* 0x00000094ff77723e */ /* 0x000fe200020006ff */
[----:B------:R-:W1:Y:S01]  /*93c0*/  LDTM.x64 R4, tmem[UR4+0x40] ;  /* 0x00004004000479ee */ /* 0x000e620008340000 */
[--C-:B------:R-:W-:Y:S01]  /*93d0*/  HADD2.F32 R0, -RZ, R2.reuse.H0_H0 ;  /* 0x20000002ff007230 */ /* 0x100fe20000004100 */
[----:B------:R-:W-:Y:S01]  /*93e0*/  NOP ;  /* 0x0000000000007918 */ /* 0x000fe20000000000 */
[----:B-1----:R1:W-:Y:S01]  /*93f0*/  SYNCS.ARRIVE.TRANS64.RED.A1T0 RZ, [R187+URZ], RZ ;  /* 0x000000ffbbff79a7 */ /* 0x0023e200081004ff */
[----:B------:R-:W-:Y:S01]  /*9400*/  HADD2.F32 R2, -RZ, R2.H1_H1 ;  /* 0x30000002ff027230 */ /* 0x000fe20000004100 */
[----:B------:R-:W-:Y:S01]  /*9410*/  F2FP.F16.E4M3.UNPACK_B R123, R149 ;  /* 0x00000095ff7b723e */ /* 0x000fe200020006ff */
[----:B------:R-:W-:Y:S01]  /*9420*/  HADD2.F32 R78, -RZ, R137.H1_H1 ;  /* 0x30000089ff4e7230 */ /* 0x000fe20000004100 */
[----:B------:R-:W-:Y:S01]  /*9430*/  F2FP.F16.E4M3.UNPACK_B R127, R150 ;  /* 0x00000096ff7f723e */ /* 0x000fe200020006ff */
[--C-:B------:R-:W-:Y:S01]  /*9440*/  HADD2.F32 R106, -RZ, R107.reuse.H0_H0 ;  /* 0x2000006bff6a7230 */ /* 0x100fe20000004100 */
[----:B------:R-:W-:Y:S01]  /*9450*/  F2FP.F16.E4M3.UNPACK_B R130, R151 ;  /* 0x00000097ff82723e */ /* 0x000fe200020006ff */
[----:B------:R-:W-:Y:S01]  /*9460*/  HADD2.F32 R107, -RZ, R107.H1_H1 ;  /* 0x3000006bff6b7230 */ /* 0x000fe20000004100 */
[----:B------:R-:W-:Y:S01]  /*9470*/  F2FP.F16.E4M3.UNPACK_B R140, R140.H1 ;  /* 0x0000008cff8c723e */ /* 0x000fe200030006ff */
        /* <DEDUP_REMOVED lines=12> */
[C---:B------:R-:W-:Y:S01]  /*9540*/  FMUL R4, R70.reuse, R4 ;  /* 0x0000000446047220 */ /* 0x040fe20000400000 */
[C---:B------:R-:W-:Y:S01]  /*9550*/  FMUL R5, R70.reuse, R5 ;  /* 0x0000000546057220 */ /* 0x040fe20000400000 */
[--C-:B------:R-:W-:Y:S02]  /*9560*/  HADD2.F32 R3, -RZ, R136.reuse.H0_H0 ;  /* 0x20000088ff037230 */ /* 0x100fe40000004100 */
        /* <DEDUP_REMOVED lines=9> */
[----:B------:R-:W-:Y:S02]  /*9600*/  HADD2.F32 R122, -RZ, R123.H0_H0 ;  /* 0x2000007bff7a7230 */ /* 0x000fe40000004100 */
[C---:B------:R-:W-:Y:S01]  /*9610*/  FMUL R6, R70.reuse, R6 ;  /* 0x0000000646067220 */ /* 0x040fe20000400000 */
[----:B------:R-:W-:Y:S02]  /*9620*/  HADD2.F32 R72, -RZ, R136.H1_H1 ;  /* 0x30000088ff487230 */ /* 0x000fe40000004100 */
[C---:B------:R-:W-:Y:S01]  /*9630*/  FMUL R7, R70.reuse, R7 ;  /* 0x0000000746077220 */ /* 0x040fe20000400000 */
[----:B------:R-:W-:Y:S02]  /*9640*/  HADD2.F32 R75, -RZ, R137.H0_H0 ;  /* 0x20000089ff4b7230 */ /* 0x000fe40000004100 */
[C---:B------:R-:W-:Y:S01]  /*9650*/  FFMA R6, R73.reuse, R3, R6 ;  /* 0x0000000349067223 */ /* 0x040fe20000000006 */
[----:B------:R-:W-:Y:S02]  /*9660*/  HADD2.F32 R123, -RZ, R123.H1_H1 ;  /* 0x3000007bff7b7230 */ /* 0x000fe40000004100 */
[C---:B------:R-:W-:Y:S01]  /*9670*/  FFMA R7, R73.reuse, R72, R7 ;  /* 0x0000004849077223 */ /* 0x040fe20000000007 */
[C---:B------:R-:W-:Y:S01]  /*9680*/  FFMA R8, R73.reuse, R74, R8 ;  /* 0x0000004a49087223 */ /* 0x040fe20000000008 */
[----:B------:R-:W-:Y:S01]  /*9690*/  FFMA R9, R73, R76, R9 ;  /* 0x0000004c49097223 */ /* 0x000fe20000000009 */
[--C-:B------:R-:W-:Y:S02]  /*96a0*/  HADD2.F32 R126, -RZ, R127.reuse.H0_H0 ;  /* 0x2000007fff7e7230 */ /* 0x100fe40000004100 */
[C---:B------:R-:W-:Y:S01]  /*96b0*/  FMUL R10, R70.reuse, R10 ;  /* 0x0000000a460a7220 */ /* 0x040fe20000400000 */
[----:B------:R-:W-:Y:S01]  /*96c0*/  F2FP.SATFINITE.E4M3.F32.PACK_AB_MERGE_C R76, R7, R6, RZ ;  /* 0x00000006074c723e */ /* 0x000fe200048070ff */
[C---:B------:R-:W-:Y:S01]  /*96d0*/  FMUL R7, R70.reuse, R20 ;  /* 0x0000001446077220 */ /* 0x040fe20000400000 */
[----:B------:R-:W-:Y:S02]  /*96e0*/  HADD2.F32 R127, -RZ, R127.H1_H1 ;  /* 0x3000007fff7f7230 */ /* 0x000fe40000004100 */
[C---:B------:R-:W-:Y:S01]  /*96f0*/  FFMA R10, R73.reuse, R75, R10 ;  /* 0x0000004b490a7223 */ /* 0x040fe2000000000a */
[----:B------:R-:W-:Y:S02]  /*9700*/  HADD2.F32 R72, -RZ, R130.H0_H0 ;  /* 0x20000082ff487230 */ /* 0x000fe40000004100 */
        /* <DEDUP_REMOVED lines=8> */
[----:B------:R-:W-:Y:S01]  /*9790*/  HADD2.F32 R75, -RZ, R130.H1_H1 ;  /* 0x30000082ff4b7230 */ /* 0x000fe20000004100 */
[----:B------:R-:W-:Y:S01]  /*97a0*/  F2FP.SATFINITE.E4M3.F32.PACK_AB_MERGE_C R78, R11, R10, RZ ;  /* 0x0000000a0b4e723e */ /* 0x000fe200048070ff */
[C---:B------:R-:W-:Y:S01]  /*97b0*/  FMUL R10, R70.reuse, R21 ;  /* 0x00000015460a7220 */ /* 0x040fe20000400000 */
[C---:B------:R-:W-:Y:S01]  /*97c0*/  FMUL R21, R70.reuse, R28 ;  /* 0x0000001c46157220 */ /* 0x040fe20000400000 */
        /* <DEDUP_REMOVED lines=9> */
[----:B------:R-:W-:Y:S01]  /*9860*/  F2FP.SATFINITE.E4M3.F32.PACK_AB_MERGE_C R14, R15, R14, RZ ;  /* 0x0000000e0f0e723e */ /* 0x000fe200048070ff */
        /* <DEDUP_REMOVED lines=8> */
[C---:B------:R-:W-:Y:S01]  /*98f0*/  FFMA R11, R73.reuse, R88, R11 ;  /* 0x00000058490b7223 */ /* 0x040fe2000000000b */
[----:B------:R-:W-:Y:S01]  /*9900*/  FMUL R22, R70, R29 ;  /* 0x0000001d46167220 */ /* 0x000fe20000400000 */
        /* <DEDUP_REMOVED lines=13> */
[----:B------:R-:W-:Y:S01]  /*99e0*/  FMUL R20, R70, R27 ;  /* 0x0000001b46147220 */ /* 0x000fe20000400000 */
[--C-:B------:R-:W-:Y:S01]  /*99f0*/  HADD2.F32 R96, -RZ, R142.reuse.H0_H0 ;  /* 0x2000008eff607230 */ /* 0x100fe20000004100 */
[----:B------:R-:W-:Y:S01]  /*9a00*/  F2FP.SATFINITE.E4M3.F32.PACK_AB_MERGE_C R16, R10, R7, R16 ;  /* 0x000000070a10723e */ /* 0x000fe20004807010 */
[----:B------:R-:W-:Y:S02]  /*9a10*/  HADD2.F32 R97, -RZ, R142.H1_H1 ;  /* 0x3000008eff617230 */ /* 0x000fe40000004100 */
[C---:B------:R-:W-:Y:S01]  /*9a20*/  FFMA R20, R73.reuse, R93, R20 ;  /* 0x0000005d49147223 */ /* 0x040fe20000000014 */
[C---:B------:R-:W-:Y:S01]  /*9a30*/  FFMA R21, R73.reuse, R94, R21 ;  /* 0x0000005e49157223 */ /* 0x040fe20000000015 */
[C---:B------:R-:W-:Y:S01]  /*9a40*/  FFMA R22, R73.reuse, R95, R22 ;  /* 0x0000005f49167223 */ /* 0x040fe20000000016 */
[C---:B------:R-:W-:Y:S01]  /*9a50*/  FMUL R23, R70.reuse, R30 ;  /* 0x0000001e46177220 */ /* 0x040fe20000400000 */
[----:B------:R-:W-:Y:S01]  /*9a60*/  FMUL R30, R70, R37 ;  /* 0x00000025461e7220 */ /* 0x000fe20000400000 */
[----:B------:R-:W-:Y:S01]  /*9a70*/  F2FP.SATFINITE.E4M3.F32.PACK_AB_MERGE_C R19, R20, R19, RZ ;  /* 0x000000131413723e */ /* 0x000fe200048070ff */
[C---:B------:R-:W-:Y:S01]  /*9a80*/  FMUL R37, R70.reuse, R44 ;  /* 0x0000002c46257220 */ /* 0x040fe20000400000 */
[C---:B------:R-:W-:Y:S01]  /*9a90*/  FFMA R23, R73.reuse, R96, R23 ;  /* 0x0000006049177223 */ /* 0x040fe20000000017 */
        /* <DEDUP_REMOVED lines=20> */
[----:B------:R-:W-:Y:S01]  /*9be0*/  F2FP.F16.E4M3.UNPACK_B R147, R147.H1 ;  /* 0x00000093ff93723e */ /* 0x000fe200030006ff */
[----:B------:R-:W-:Y:S01]  /*9bf0*/  FMUL R38, R70, R45 ;  /* 0x0000002d46267220 */ /* 0x000fe20000400000 */
[----:B------:R-:W-:Y:S01]  /*9c00*/  F2FP.SATFINITE.E4M3.F32.PACK_AB_MERGE_C R19, R28, R27, RZ ;  /* 0x0000001b1c13723e */ /* 0x000fe200048070ff */
[----:B------:R-:W-:Y:S01]  /*9c10*/  FFMA R31, R73, R104, R31 ;  /* 0x00000068491f7223 */ /* 0x000fe2000000001f */
[C---:B------:R-:W-:Y:S01]  /*9c20*/  FMUL R45, R70.reuse, R52 ;  /* 0x00000034462d7220 */ /* 0x040fe20000400000 */
[C---:B------:R-:W-:Y:S01]  /*9c30*/  FMUL R52, R70.reuse, R59 ;  /* 0x0000003b46347220 */ /* 0x040fe20000400000 */
[----:B------:R-:W-:Y:S01]  /*9c40*/  F2FP.F16.E4M3.UNPACK_B R148, R148.H1 ;  /* 0x00000094ff94723e */ /* 0x000fe200030006ff */
[C---:B------:R-:W-:Y:S01]  /*9c50*/  FMUL R59, R70.reuse, R66 ;  /* 0x00000042463b7220 */ /* 0x040fe20000400000 */
[----:B------:R-:W-:Y:S01]  /*9c60*/  F2FP.SATFINITE.E4M3.F32.PACK_AB_MERGE_C R66, R13, R12, R14 ;  /* 0x0000000c0d42723e */ /* 0x000fe2000480700e */
        /* <DEDUP_REMOVED lines=11> */
[C---:B------:R-:W-:Y:S01]  /*9d20*/  FFMA R35, R73.reuse, R108, R35 ;  /* 0x0000006c49237223 */ /* 0x040fe20000000023 */
[C---:B------:R-:W-:Y:S01]  /*9d30*/  FMUL R36, R70.reuse, R43 ;  /* 0x0000002b46247220 */ /* 0x040fe20000400000 */
[--C-:B------:R-:W-:Y:S02]  /*9d40*/  HADD2.F32 R112, -RZ, R146.reuse.H0_H0 ;  /* 0x20000092ff707230 */ /* 0x100fe40000004100 */
[C---:B------:R-:W-:Y:S01]  /*9d50*/  FMUL R39, R70.reuse, R46 ;  /* 0x0000002e46277220 */ /* 0x040fe20000400000 */
        /* <DEDUP_REMOVED lines=13> */
[C---:B------:R-:W-:Y:S01]  /*9e30*/  FMUL R46, R70.reuse, R53 ;  /* 0x00000035462e7220 */ /* 0x040fe20000400000 */
[--C-:B------:R-:W-:Y:S02]  /*9e40*/  HADD2.F32 R120, -RZ, R148.reuse.H0_H0 ;  /* 0x20000094ff787230 */ /* 0x100fe40000004100 */
[C---:B------:R-:W-:Y:S01]  /*9e50*/  FMUL R50, R70.reuse, R57 ;  /* 0x0000003946327220 */ /* 0x040fe20000400000 */
[C---:B------:R-:W-:Y:S01]  /*9e60*/  FMUL R51, R70.reuse, R58 ;  /* 0x0000003a46337220 */ /* 0x040fe20000400000 */
[C---:B------:R-:W-:Y:S01]  /*9e70*/  FMUL R53, R70.reuse, R60 ;  /* 0x0000003c46357220 */ /* 0x040fe20000400000 */
[C---:B------:R-:W-:Y:S01]  /*9e80*/  FFMA R43, R73.reuse, R116, R43 ;  /* 0x00000074492b7223 */ /* 0x040fe2000000002b */
[----:B------:R-:W-:Y:S02]  /*9e90*/  HADD2.F32 R121, -RZ, R148.H1_H1 ;  /* 0x30000094ff797230 */ /* 0x000fe40000004100 */
[C---:B------:R-:W-:Y:S01]  /*9ea0*/  FMUL R47, R70.reuse, R54 ;  /* 0x00000036462f7220 */ /* 0x040fe20000400000 */
[C---:B------:R-:W-:Y:S01]  /*9eb0*/  FMUL R57, R70.reuse, R64 ;  /* 0x0000004046397220 */ /* 0x040fe20000400000 */
[C---:B------:R-:W-:Y:S01]  /*9ec0*/  FMUL R58, R70.reuse, R65 ;  /* 0x00000041463a7220 */ /* 0x040fe20000400000 */
[C---:B------:R-:W-:Y:S01]  /*9ed0*/  FMUL R60, R70.reuse, R67 ;  /* 0x00000043463c7220 */ /* 0x040fe20000400000 */
[----:B------:R-:W-:Y:S01]  /*9ee0*/  FFMA R44, R73, R117, R44 ;  /* 0x00000075492c7223 */ /* 0x000fe2000000002c */
[C---:B------:R-:W-:Y:S01]  /*9ef0*/  FMUL R48, R70.reuse, R55 ;  /* 0x0000003746307220 */ /* 0x040fe20000400000 */
[----:B------:R-:W-:Y:S01]  /*9f00*/  F2FP.SATFINITE.E4M3.F32.PACK_AB_MERGE_C R64, R5, R4, R76 ;  /* 0x000000040540723e */ /* 0x000fe2000480704c */
[----:B------:R-:W-:Y:S01]  /*9f10*/  FFMA R45, R73, R118, R45 ;  /* 0x00000076492d7223 */ /* 0x000fe2000000002d */
[----:B------:R-:W-:Y:S01]  /*9f20*/  F2FP.SATFINITE.E4M3.F32.PACK_AB_MERGE_C R65, R9, R8, R78 ;  /* 0x000000080941723e */ /* 0x000fe2000480704e */
[----:B------:R-:W-:Y:S01]  /*9f30*/  FMUL R49, R70, R56 ;  /* 0x0000003846317220 */ /* 0x000fe20000400000 */
[----:B------:R-:W-:Y:S01]  /*9f40*/  F2FP.SATFINITE.E4M3.F32.PACK_AB_MERGE_C R67, R2, R0, R3 ;  /* 0x000000000243723e */ /* 0x000fe20004807003 */
[C---:B------:R-:W-:Y:S01]  /*9f50*/  FFMA R46, R73.reuse, R119, R46 ;  /* 0x00000077492e7223 */ /* 0x040fe2000000002e */
[----:B------:R-:W-:Y:S01]  /*9f60*/  F2FP.F16.E4M3.UNPACK_B R150, R150.H1 ;  /* 0x00000096ff96723e */ /* 0x000fe200030006ff */
[--C-:B------:R-:W-:Y:S02]  /*9f70*/  HADD2.F32 R124, -RZ, R149.reuse.H0_H0 ;  /* 0x20000095ff7c7230 */ /* 0x100fe40000004100 */
[C---:B------:R-:W-:Y:S01]  /*9f80*/  FFMA R47, R73.reuse, R120, R47 ;  /* 0x00000078492f7223 */ /* 0x040fe2000000002f */
[----:B------:R1:W-:Y:S01]  /*9f90*/  STS.128 [R163+UR49+0x6400], R64 ;  /* 0x00640040a3007988 */ /* 0x0003e20008000c31 */
[----:B------:R-:W-:Y:S02]  /*9fa0*/  HADD2.F32 R125, -RZ, R149.H1_H1 ;  /* 0x30000095ff7d7230 */ /* 0x000fe40000004100 */
[C---:B------:R-:W-:Y:S01]  /*9fb0*/  FFMA R48, R73.reuse, R121, R48 ;  /* 0x0000007949307223 */ /* 0x040fe20000000030 */
[C---:B------:R-:W-:Y:S01]  /*9fc0*/  FFMA R49, R73.reuse, R122, R49 ;  /* 0x0000007a49317223 */ /* 0x040fe20000000031 */
[----:B------:R-:W-:Y:S01]  /*9fd0*/  F2FP.F16.E4M3.UNPACK_B R151, R151.H1 ;  /* 0x00000097ff97723e */ /* 0x000fe200030006ff */
[C---:B------:R-:W-:Y:S01]  /*9fe0*/  FFMA R50, R73.reuse, R123, R50 ;  /* 0x0000007b49327223 */ /* 0x040fe20000000032 */
[----:B------:R-:W-:Y:S01]  /*9ff0*/  FMUL R54, R70, R61 ;  /* 0x0000003d46367220 */ /* 0x000fe20000400000 */
[--C-:B------:R-:W-:Y:S01]  /*a000*/  HADD2.F32 R128, -RZ, R150.reuse.H0_H0 ;  /* 0x20000096ff807230 */ /* 0x100fe20000004100 */
[----:B------:R1:W-:Y:S01]  /*a010*/  STS.128 [R192+0x6010], R16 ;  /* 0x00601010c0007388 */ /* 0x0003e20000000c00 */
[----:B------:R-:W-:Y:S01]  /*a020*/  F2FP.SATFINITE.E4M3.F32.PACK_AB_MERGE_C R35, R36, R35, RZ ;  /* 0x000000232423723e */ /* 0x000fe200048070ff */
[C---:B------:R-:W-:Y:S01]  /*a030*/  FFMA R51, R73.reuse, R124, R51 ;  /* 0x0000007c49337223 */ /* 0x040fe20000000033 */
[----:B------:R-:W-:Y:S01]  /*a040*/  F2FP.SATFINITE.E4M3.F32.PACK_AB_MERGE_C R39, R40, R39, RZ ;  /* 0x000000272827723e */ /* 0x000fe200048070ff */
[----:B------:R-:W-:Y:S02]  /*a050*/  HADD2.F32 R129, -RZ, R150.H1_H1 ;  /* 0x30000096ff817230 */ /* 0x000fe40000004100 */
[C---:B------:R-:W-:Y:S01]  /*a060*/  FMUL R55, R70.reuse, R62 ;  /* 0x0000003e46377220 */ /* 0x040fe20000400000 */
[C---:B------:R-:W-:Y:S01]  /*a070*/  FFMA R52, R73.reuse, R125, R52 ;  /* 0x0000007d49347223 */ /* 0x040fe20000000034 */
[----:B------:R-:W-:Y:S01]  /*a080*/  FMUL R56, R70, R63 ;  /* 0x0000003f46387220 */ /* 0x000fe20000400000 */
[C---:B------:R-:W-:Y:S01]  /*a090*/  FFMA R53, R73.reuse, R126, R53 ;  /* 0x0000007e49357223 */ /* 0x040fe20000000035 */
[C---:B------:R-:W-:Y:S01]  /*a0a0*/  FFMA R54, R73.reuse, R127, R54 ;  /* 0x0000007f49367223 */ /* 0x040fe20000000036 */
[--C-:B------:R-:W-:Y:S02]  /*a0b0*/  HADD2.F32 R74, -RZ, R151.reuse.H0_H0 ;  /* 0x20000097ff4a7230 */ /* 0x100fe40000004100 */
[C---:B------:R-:W-:Y:S01]  /*a0c0*/  FFMA R55, R73.reuse, R128, R55 ;  /* 0x0000008049377223 */ /* 0x040fe20000000037 */
[----:B------:R-:W-:Y:S02]  /*a0d0*/  HADD2.F32 R131, -RZ, R151.H1_H1 ;  /* 0x30000097ff837230 */ /* 0x000fe40000004100 */
[C---:B------:R-:W-:Y:S01]  /*a0e0*/  FFMA R56, R73.reuse, R129, R56 ;  /* 0x0000008149387223 */ /* 0x040fe20000000038 */
[----:B------:R-:W-:Y:S01]  /*a0f0*/  F2FP.SATFINITE.E4M3.F32.PACK_AB_MERGE_C R43, R44, R43, RZ ;  /* 0x0000002b2c2b723e */ /* 0x000fe200048070ff */
[C---:B------:R-:W-:Y:S01]  /*a100*/  FFMA R57, R73.reuse, R72, R57 ;  /* 0x0000004849397223 */ /* 0x040fe20000000039 */
[C---:B------:R-:W-:Y:S01]  /*a110*/  FFMA R58, R73.reuse, R75, R58 ;  /* 0x0000004b493a7223 */ /* 0x040fe2000000003a */
[C---:B------:R-:W-:Y:S01]  /*a120*/  FFMA R59, R73.reuse, R74, R59 ;  /* 0x0000004a493b7223 */ /* 0x040fe2000000003b */
[----:B------:R-:W-:Y:S01]  /*a130*/  F2FP.SATFINITE.E4M3.F32.PACK_AB_MERGE_C R33, R34, R33, R35 ;  /* 0x000000212221723e */ /* 0x000fe20004807023 */
[----:B------:R-:W-:Y:S01]  /*a140*/  FFMA R60, R73, R131, R60 ;  /* 0x00000083493c7223 */ /* 0x000fe2000000003c */
[----:B------:R-:W-:Y:S02]  /*a150*/  F2FP.SATFINITE.E4M3.F32.PACK_AB_MERGE_C R32, R30, R29, R32 ;  /* 0x0000001d1e20723e */ /* 0x000fe40004807020 */
        /* <DEDUP_REMOVED lines=11> */
[----:B------:R-:W-:Y:S03]  /*a210*/  IADD3 R68, PT, PT, R68, 0x1, RZ ;  /* 0x0000000144447810 */ /* 0x000fe60007ffe0ff */
        /* <DEDUP_REMOVED lines=13> */
[----:B------:R-:W-:Y:S01]  /*a2f0*/  R2UR UR12, R185 ;  /* 0x00000000b90c72ca */ /* 0x000fe200000e0000 */
[----:B------:R-:W-:Y:S02]  /*a300*/  UIADD3 UR8, UPT, UPT, UR49, 0x6400, URZ ;  /* 0x0000640031087890 */ /* 0x000fe4000fffe0ff */
[----:B--2---:R-:W-:Y:S04]  /*a310*/  UIADD3 UR4, UP0, UPT, UR6, 0x680, URZ ;  /* 0x0000068006047890 */ /* 0x004fe8000ff1e0ff */
[----:B------:R-:W-:Y:S09]  /*a320*/  UIADD3.X UR5, UPT, UPT, URZ, UR7, URZ, UP0, !UPT ;  /* 0x00000007ff057290 */ /* 0x000ff200087fe4ff */
[----:B------:R2:W-:Y:S01]  /*a330*/  UTMASTG.4D.IM2COL [UR8], [UR4] ;  /* 0x00000008040073b5 */ /* 0x0005e20008058000 */
[----:B------:R0:W-:Y:S01]  /*a340*/  UTMACMDFLUSH ;  /* 0x00000000000079b7 */ /* 0x0001e20000000000 */
[----:B--2---:R-:W-:Y:S04]  /*a350*/  DEPBAR.LE SB0, 0x1 ;  /* 0x000080400000791a */ /* 0x004fe80000000000 */
.L_x_144:
[----:B------:R-:W-:Y:S05]  /*a360*/  BSYNC.RECONVERGENT B0 ;  /* 0x0000000000007941 */ /* 0x000fea0003800200 */
.L_x_143:
[----:B------:R-:W-:Y:S01]  /*a370*/  R2UR UR5, R175 ;  /* 0x00000000af0572ca */ /* 0x000fe200000e0000 */
[----:B------:R-:W-:Y:S01]  /*a380*/  BAR.SYNC.DEFER_BLOCKING 0x1, 0x80 ;  /* 0x0042000000007b1d */ /* 0x000fe20000010000 */
[----:B------:R-:W-:Y:S01]  /*a390*/  R2UR UR4, R176 ;  /* 0x00000000b00472ca */ /* 0x000fe200000e0000 */
[----:B------:R-:W-:Y:S01]  /*a3a0*/  UISETP.NE.AND UP0, UPT, UR52, URZ, UPT ;  /* 0x000000ff3400728c */ /* 0x000fe2000bf05270 */
[C---:B------:R-:W-:Y:S02]  /*a3b0*/  ISETP.NE.AND P0, PT, R68.reuse, 0x2, PT ;  /* 0x000000024400780c */ /* 0x040fe40003f05270 */
[----:B------:R-:W-:Y:S02]  /*a3c0*/  LOP3.LUT R161, R161, 0x1, RZ, 0x3c, !PT ;  /* 0x00000001a1a17812 */ /* 0x000fe400078e3cff */
[----:B------:R-:W-:Y:S02]  /*a3d0*/  SEL R3, RZ, 0x1, P0 ;  /* 0x00000001ff037807 */ /* 0x000fe40000000000 */
[----:B------:R-:W-:Y:S02]  /*a3e0*/  SEL R68, R68, RZ, P0 ;  /* 0x000000ff44447207 */ /* 0x000fe40000000000 */
[----:B------:R-:W-:Y:S01]  /*a3f0*/  LOP3.LUT R162, R162, R3, RZ, 0x3c, !PT ;  /* 0x00000003a2a27212 */ /* 0x000fe200078e3cff */
[----:B------:R-:W-:Y:S02]  /*a400*/  UIADD3 UR21, UPT, UPT, UR36, UR5, URZ ;  /* 0x0000000524157290 */ /* 0x000fe4000fffe0ff */
[----:B------:R-:W-:Y:S01]  /*a410*/  UIADD3 UR50, UPT, UPT, UR37, UR4, URZ ;  /* 0x0000000425327290 */ /* 0x000fe2000fffe0ff */
[----:B------:R-:W-:Y:S01]  /*a420*/  UMOV UR51, UR61 ;  /* 0x0000003d00337c82 */ /* 0x000fe20008000000 */
[----:B------:R-:W-:Y:S10]  /*a430*/  BRA.U UP0, `(.L_x_145) ;  /* 0xffffffc100fc7547 */ /* 0x000ff4000b83ffff */
[----:B------:R-:W-:Y:S05]  /*a440*/  EXIT ;  /* 0x000000000000794d */ /* 0x000fea0003800000 */
.L_x_25:
[----:B------:R-:W-:Y:S07]  /*a450*/  MOV R0, UR9 ;  /* 0x0000000900007c02 */ /* 0x000fee0008000f00 */
.L_x_146:
[----:B-1----:R1:W2:Y:S02]  /*a460*/  SYNCS.PHASECHK.TRANS64.TRYWAIT P0, [R0+URZ+0x100], R5 ;  /* 0x00010005000075a7 */ /* 0x0022a400080011ff */
[----:B--2---:R-:W-:Y:S05]  /*a470*/  @!P0 NANOSLEEP.SYNCS 0x989680 ;  /* 0x009896800000895d */ /* 0x004fea0003900000 */
[----:B------:R-:W2:Y:S02]  /*a480*/  @!P0 SYNCS.PHASECHK.TRANS64 P0, [R0+URZ+0x100], R5 ;  /* 0x00010005000085a7 */ /* 0x000ea400080010ff */
[----:B--2---:R-:W-:Y:S05]  /*a490*/  @!P0 BRA `(.L_x_146) ;  /* 0xfffffffc00f08947 */ /* 0x004fea000383ffff */
[----:B------:R-:W-:Y:S05]  /*a4a0*/  BRA `(.L_x_24) ;  /* 0xffffff7800587947 */ /* 0x000fea000383ffff */
.L_x_32:
[----:B------:R-:W-:Y:S07]  /*a4b0*/  MOV R0, UR9 ;  /* 0x0000000900007c02 */ /* 0x000fee0008000f00 */
.L_x_147:
[----:B-1----:R1:W2:Y:S02]  /*a4c0*/  SYNCS.PHASECHK.TRANS64.TRYWAIT P0, [R0+URZ+0x100], R5 ;  /* 0x00010005000075a7 */ /* 0x0022a400080011ff */
[----:B--2---:R-:W-:Y:S05]  /*a4d0*/  @!P0 NANOSLEEP.SYNCS 0x989680 ;  /* 0x009896800000895d */ /* 0x004fea0003900000 */
[----:B------:R-:W2:Y:S02]  /*a4e0*/  @!P0 SYNCS.PHASECHK.TRANS64 P0, [R0+URZ+0x100], R5 ;  /* 0x00010005000085a7 */ /* 0x000ea400080010ff */
[----:B--2---:R-:W-:Y:S05]  /*a4f0*/  @!P0 BRA `(.L_x_147) ;  /* 0xfffffffc00f08947 */ /* 0x004fea000383ffff */
[----:B------:R-:W-:Y:S05]  /*a500*/  BRA `(.L_x_31) ;  /* 0xffffff7c00b47947 */ /* 0x000fea000383ffff */
.L_x_37:
[----:B------:R-:W-:-:S07]  /*a510*/  MOV R0, UR25 ;  /* 0x0000001900007c02 */ /* 0x000fce0008000f00 */
.L_x_148:
[----:B-1----:R1:W2:Y:S02]  /*a520*/  SYNCS.PHASECHK.TRANS64.TRYWAIT P0, [R0+URZ+0x230], R3 ;  /* 0x00023003000075a7 */ /* 0x0022a400080011ff */
[----:B--2---:R-:W-:Y:S05]  /*a530*/  @!P0 NANOSLEEP.SYNCS 0x989680 ;  /* 0x009896800000895d */ /* 0x004fea0003900000 */
[----:B------:R-:W2:Y:S02]  /*a540*/  @!P0 SYNCS.PHASECHK.TRANS64 P0, [R0+URZ+0x230], R3 ;  /* 0x00023003000085a7 */ /* 0x000ea400080010ff */
[----:B--2---:R-:W-:Y:S05]  /*a550*/  @!P0 BRA `(.L_x_148) ;  /* 0xfffffffc00f08947 */ /* 0x004fea000383ffff */
[----:B------:R-:W-:Y:S05]  /*a560*/  BRA `(.L_x_149) ;  /* 0xffffff8000807947 */ /* 0x000fea000383ffff */
.L_x_41:
[----:B------:R-:W-:-:S07]  /*a570*/  MOV R0, UR4 ;  /* 0x0000000400007c02 */ /* 0x000fce0008000f00 */
.L_x_150:
[----:B-1----:R1:W2:Y:S02]  /*a580*/  SYNCS.PHASECHK.TRANS64.TRYWAIT P0, [R0+URZ], R3 ;  /* 0x00000003000075a7 */ /* 0x0022a400080011ff */
[----:B--2---:R-:W-:Y:S05]  /*a590*/  @!P0 NANOSLEEP.SYNCS 0x989680 ;  /* 0x009896800000895d */ /* 0x004fea0003900000 */
[----:B------:R-:W2:Y:S02]  /*a5a0*/  @!P0 SYNCS.PHASECHK.TRANS64 P0, [R0+URZ], R3 ;  /* 0x00000003000085a7 */ /* 0x000ea400080010ff */
[----:B--2---:R-:W-:Y:S05]  /*a5b0*/  @!P0 BRA `(.L_x_150) ;  /* 0xfffffffc00f08947 */ /* 0x004fea000383ffff */
[----:B------:R-:W-:Y:S05]  /*a5c0*/  BRA `(.L_x_151) ;  /* 0xffffff8800187947 */ /* 0x000fea000383ffff */
.L_x_42:
[----:B------:R-:W-:-:S07]  /*a5d0*/  MOV R0, UR5 ;  /* 0x0000000500007c02 */ /* 0x000fce0008000f00 */
.L_x_152:
[----:B-1----:R1:W2:Y:S02]  /*a5e0*/  SYNCS.PHASECHK.TRANS64.TRYWAIT P0, [R0+URZ], R3 ;  /* 0x00000003000075a7 */ /* 0x0022a400080011ff */
[----:B--2---:R-:W-:Y:S05]  /*a5f0*/  @!P0 NANOSLEEP.SYNCS 0x989680 ;  /* 0x009896800000895d */ /* 0x004fea0003900000 */
[----:B------:R-:W2:Y:S02]  /*a600*/  @!P0 SYNCS.PHASECHK.TRANS64 P0, [R0+URZ], R3 ;  /* 0x00000003000085a7 */ /* 0x000ea400080010ff */
[----:B--2---:R-:W-:Y:S05]  /*a610*/  @!P0 BRA `(.L_x_152) ;  /* 0xfffffffc00f08947 */ /* 0x004fea000383ffff */
[----:B------:R-:W-:Y:S05]  /*a620*/  BRA `(.L_x_153) ;  /* 0xffffff8800287947 */ /* 0x000fea000383ffff */
.L_x_43:
[----:B------:R-:W-:-:S07]  /*a630*/  MOV R0, UR5 ;  /* 0x0000000500007c02 */ /* 0x000fce0008000f00 */
.L_x_154:
[----:B-1----:R1:W2:Y:S02]  /*a640*/  SYNCS.PHASECHK.TRANS64.TRYWAIT P0, [R0+URZ], R3 ;  /* 0x00000003000075a7 */ /* 0x0022a400080011ff */
[----:B--2---:R-:W-:Y:S05]  /*a650*/  @!P0 NANOSLEEP.SYNCS 0x989680 ;  /* 0x009896800000895d */ /* 0x004fea0003900000 */
[----:B------:R-:W2:Y:S02]  /*a660*/  @!P0 SYNCS.PHASECHK.TRANS64 P0, [R0+URZ], R3 ;  /* 0x00000003000085a7 */ /* 0x000ea400080010ff */
[----:B--2---:R-:W-:Y:S05]  /*a670*/  @!P0 BRA `(.L_x_154) ;  /* 0xfffffffc00f08947 */ /* 0x004fea000383ffff */
[----:B------:R-:W-:Y:S05]  /*a680*/  BRA `(.L_x_155) ;  /* 0xffffff8800387947 */ /* 0x000fea000383ffff */
.L_x_44:
[----:B------:R-:W-:-:S07]  /*a690*/  MOV R0, UR5 ;  /* 0x0000000500007c02 */ /* 0x000fce0008000f00 */
.L_x_156:
[----:B-1----:R1:W2:Y:S02]  /*a6a0*/  SYNCS.PHASECHK.TRANS64.TRYWAIT P0, [R0+URZ], R3 ;  /* 0x00000003000075a7 */ /* 0x0022a400080011ff */
[----:B--2---:R-:W-:Y:S05]  /*a6b0*/  @!P0 NANOSLEEP.SYNCS 0x989680 ;  /* 0x009896800000895d */ /* 0x004fea0003900000 */
[----:B------:R-:W2:Y:S02]  /*a6c0*/  @!P0 SYNCS.PHASECHK.TRANS64 P0, [R0+URZ], R3 ;  /* 0x00000003000085a7 */ /* 0x000ea400080010ff */
[----:B--2---:R-:W-:Y:S05]  /*a6d0*/  @!P0 BRA `(.L_x_156) ;  /* 0xfffffffc00f08947 */ /* 0x004fea000383ffff */
[----:B------:R-:W-:Y:S05]  /*a6e0*/  BRA `(.L_x_157) ;  /* 0xffffff8800487947 */ /* 0x000fea000383ffff */
.L_x_45:
[----:B------:R-:W-:-:S07]  /*a6f0*/  MOV R0, UR5 ;  /* 0x0000000500007c02 */ /* 0x000fce0008000f00 */
.L_x_158:
[----:B-1----:R1:W2:Y:S02]  /*a700*/  SYNCS.PHASECHK.TRANS64.TRYWAIT P0, [R0+URZ], R3 ;  /* 0x00000003000075a7 */ /* 0x0022a400080011ff */
[----:B--2---:R-:W-:Y:S05]  /*a710*/  @!P0 NANOSLEEP.SYNCS 0x989680 ;  /* 0x009896800000895d */ /* 0x004fea0003900000 */
[----:B------:R-:W2:Y:S02]  /*a720*/  @!P0 SYNCS.PHASECHK.TRANS64 P0, [R0+URZ], R3 ;  /* 0x00000003000085a7 */ /* 0x000ea400080010ff */
[----:B--2---:R-:W-:Y:S05]  /*a730*/  @!P0 BRA `(.L_x_158) ;  /* 0xfffffffc00f08947 */ /* 0x004fea000383ffff */
[----:B------:R-:W-:Y:S05]  /*a740*/  BRA `(.L_x_159) ;  /* 0xffffff8800587947 */ /* 0x000fea000383ffff */
.L_x_46:
[----:B------:R-:W-:-:S07]  /*a750*/  MOV R0, UR5 ;  /* 0x0000000500007c02 */ /* 0x000fce0008000f00 */
.L_x_160:
[----:B-1----:R1:W2:Y:S02]  /*a760*/  SYNCS.PHASECHK.TRANS64.TRYWAIT P0, [R0+URZ], R3 ;  /* 0x00000003000075a7 */ /* 0x0022a400080011ff */
[----:B--2---:R-:W-:Y:S05]  /*a770*/  @!P0 NANOSLEEP.SYNCS 0x989680 ;  /* 0x009896800000895d */ /* 0x004fea0003900000 */
[----:B------:R-:W2:Y:S02]  /*a780*/  @!P0 SYNCS.PHASECHK.TRANS64 P0, [R0+URZ], R3 ;  /* 0x00000003000085a7 */ /* 0x000ea400080010ff */
[----:B--2---:R-:W-:Y:S05]  /*a790*/  @!P0 BRA `(.L_x_160) ;  /* 0xfffffffc00f08947 */ /* 0x004fea000383ffff */
[----:B------:R-:W-:Y:S05]  /*a7a0*/  BRA `(.L_x_161) ;  /* 0xffffff8800687947 */ /* 0x000fea000383ffff */
.L_x_47:
[----:B------:R-:W-:-:S07]  /*a7b0*/  MOV R0, UR5 ;  /* 0x0000000500007c02 */ /* 0x000fce0008000f00 */
.L_x_162:
[----:B-1----:R1:W2:Y:S02]  /*a7c0*/  SYNCS.PHASECHK.TRANS64.TRYWAIT P0, [R0+URZ], R3 ;  /* 0x00000003000075a7 */ /* 0x0022a400080011ff */
[----:B--2---:R-:W-:Y:S05]  /*a7d0*/  @!P0 NANOSLEEP.SYNCS 0x989680 ;  /* 0x009896800000895d */ /* 0x004fea0003900000 */
[----:B------:R-:W2:Y:S02]  /*a7e0*/  @!P0 SYNCS.PHASECHK.TRANS64 P0, [R0+URZ], R3 ;  /* 0x00000003000085a7 */ /* 0x000ea400080010ff */
[----:B--2---:R-:W-:Y:S05]  /*a7f0*/  @!P0 BRA `(.L_x_162) ;  /* 0xfffffffc00f08947 */ /* 0x004fea000383ffff */
[----:B------:R-:W-:Y:S05]  /*a800*/  BRA `(.L_x_163) ;  /* 0xffffff8800787947 */ /* 0x000fea000383ffff */
.L_x_48:
[----:B------:R-:W-:-:S07]  /*a810*/  MOV R0, UR5 ;  /* 0x0000000500007c02 */ /* 0x000fce0008000f00 */
.L_x_164:
[----:B-1----:R1:W2:Y:S02]  /*a820*/  SYNCS.PHASECHK.TRANS64.TRYWAIT P0, [R0+URZ], R3 ;  /* 0x00000003000075a7 */ /* 0x0022a400080011ff */
[----:B--2---:R-:W-:Y:S05]  /*a830*/  @!P0 NANOSLEEP.SYNCS 0x989680 ;  /* 0x009896800000895d */ /* 0x004fea0003900000 */
[----:B------:R-:W2:Y:S02]  /*a840*/  @!P0 SYNCS.PHASECHK.TRANS64 P0, [R0+URZ], R3 ;  /* 0x00000003000085a7 */ /* 0x000ea400080010ff */
[----:B--2---:R-:W-:Y:S05]  /*a850*/  @!P0 BRA `(.L_x_164) ;  /* 0xfffffffc00f08947 */ /* 0x004fea000383ffff */
[----:B------:R-:W-:Y:S05]  /*a860*/  BRA `(.L_x_165) ;  /* 0xffffff8800887947 */ /* 0x000fea000383ffff */
.L_x_49:
[----:B------:R-:W-:-:S07]  /*a870*/  MOV R0, UR5 ;  /* 0x0000000500007c02 */ /* 0x000fce0008000f00 */
.L_x_166:
[----:B-1----:R1:W2:Y:S02]  /*a880*/  SYNCS.PHASECHK.TRANS64.TRYWAIT P0, [R0+URZ], R3 ;  /* 0x00000003000075a7 */ /* 0x0022a400080011ff */
[----:B--2---:R-:W-:Y:S05]  /*a890*/  @!P0 NANOSLEEP.SYNCS 0x989680 ;  /* 0x009896800000895d */ /* 0x004fea0003900000 */
[----:B------:R-:W2:Y:S02]  /*a8a0*/  @!P0 SYNCS.PHASECHK.TRANS64 P0, [R0+URZ], R3 ;  /* 0x00000003000085a7 */ /* 0x000ea400080010ff */
[----:B--2---:R-:W-:Y:S05]  /*a8b0*/  @!P0 BRA `(.L_x_166) ;  /* 0xfffffffc00f08947 */ /* 0x004fea000383ffff */
[----:B------:R-:W-:Y:S05]  /*a8c0*/  BRA `(.L_x_167) ;  /* 0xffffff8800987947 */ /* 0x000fea000383ffff */
.L_x_50:
[----:B------:R-:W-:-:S07]  /*a8d0*/  MOV R0, UR5 ;  /* 0x0000000500007c02 */ /* 0x000fce0008000f00 */
.L_x_168:
[----:B-1----:R1:W2:Y:S02]  /*a8e0*/  SYNCS.PHASECHK.TRANS64.TRYWAIT P0, [R0+URZ], R3 ;  /* 0x00000003000075a7 */ /* 0x0022a400080011ff */
[----:B--2---:R-:W-:Y:S05]  /*a8f0*/  @!P0 NANOSLEEP.SYNCS 0x989680 ;  /* 0x009896800000895d */ /* 0x004fea0003900000 */
[----:B------:R-:W2:Y:S02]  /*a900*/  @!P0 SYNCS.PHASECHK.TRANS64 P0, [R0+URZ], R3 ;  /* 0x00000003000085a7 */ /* 0x000ea400080010ff */
[----:B--2---:R-:W-:Y:S05]  /*a910*/  @!P0 BRA `(.L_x_168) ;  /* 0xfffffffc00f08947 */ /* 0x004fea000383ffff */
[----:B------:R-:W-:Y:S05]  /*a920*/  BRA `(.L_x_169) ;  /* 0xffffff8800a87947 */ /* 0x000fea000383ffff */
.L_x_51:
[----:B------:R-:W-:-:S07]  /*a930*/  MOV R0, UR5 ;  /* 0x0000000500007c02 */ /* 0x000fce0008000f00 */
.L_x_170:
[----:B-1----:R1:W2:Y:S02]  /*a940*/  SYNCS.PHASECHK.TRANS64.TRYWAIT P0, [R0+URZ], R3 ;  /* 0x00000003000075a7 */ /* 0x0022a400080011ff */
[----:B--2---:R-:W-:Y:S05]  /*a950*/  @!P0 NANOSLEEP.SYNCS 0x989680 ;  /* 0x009896800000895d */ /* 0x004fea0003900000 */
[----:B------:R-:W2:Y:S02]  /*a960*/  @!P0 SYNCS.PHASECHK.TRANS64 P0, [R0+URZ], R3 ;  /* 0x00000003000085a7 */ /* 0x000ea400080010ff */
[----:B--2---:R-:W-:Y:S05]  /*a970*/  @!P0 BRA `(.L_x_170) ;  /* 0xfffffffc00f08947 */ /* 0x004fea000383ffff */
[----:B------:R-:W-:Y:S05]  /*a980*/  BRA `(.L_x_171) ;  /* 0xffffff8800b87947 */ /* 0x000fea000383ffff */
.L_x_52:
[----:B------:R-:W-:-:S07]  /*a990*/  MOV R0, UR5 ;  /* 0x0000000500007c02 */ /* 0x000fce0008000f00 */
.L_x_172:
[----:B-1----:R1:W2:Y:S02]  /*a9a0*/  SYNCS.PHASECHK.TRANS64.TRYWAIT P0, [R0+URZ], R3 ;  /* 0x00000003000075a7 */ /* 0x0022a400080011ff */
[----:B--2---:R-:W-:Y:S05]  /*a9b0*/  @!P0 NANOSLEEP.SYNCS 0x989680 ;  /* 0x009896800000895d */ /* 0x004fea0003900000 */
[----:B------:R-:W2:Y:S02]  /*a9c0*/  @!P0 SYNCS.PHASECHK.TRANS64 P0, [R0+URZ], R3 ;  /* 0x00000003000085a7 */ /* 0x000ea400080010ff */
[----:B--2---:R-:W-:Y:S05]  /*a9d0*/  @!P0 BRA `(.L_x_172) ;  /* 0xfffffffc00f08947 */ /* 0x004fea000383ffff */
[----:B------:R-:W-:Y:S05]  /*a9e0*/  BRA `(.L_x_173) ;  /* 0xffffff8800c87947 */ /* 0x000fea000383ffff */
.L_x_53:
[----:B------:R-:W-:-:S07]  /*a9f0*/  MOV R0, UR5 ;  /* 0x0000000500007c02 */ /* 0x000fce0008000f00 */
.L_x_174:
[----:B-1----:R1:W2:Y:S02]  /*aa00*/  SYNCS.PHASECHK.TRANS64.TRYWAIT P0, [R0+URZ], R3 ;  /* 0x00000003000075a7 */ /* 0x0022a400080011ff */
[----:B--2---:R-:W-:Y:S05]  /*aa10*/  @!P0 NANOSLEEP.SYNCS 0x989680 ;  /* 0x009896800000895d */ /* 0x004fea0003900000 */
[----:B------:R-:W2:Y:S02]  /*aa20*/  @!P0 SYNCS.PHASECHK.TRANS64 P0, [R0+URZ], R3 ;  /* 0x00000003000085a7 */ /* 0x000ea400080010ff */
[----:B--2---:R-:W-:Y:S05]  /*aa30*/  @!P0 BRA `(.L_x_174) ;  /* 0xfffffffc00f08947 */ /* 0x004fea000383ffff */
[----:B------:R-:W-:Y:S05]  /*aa40*/  BRA `(.L_x_175) ;  /* 0xffffff8800d87947 */ /* 0x000fea000383ffff */
.L_x_54:
[----:B------:R-:W-:-:S07]  /*aa50*/  MOV R0, UR5 ;  /* 0x0000000500007c02 */ /* 0x000fce0008000f00 */
.L_x_176:
[----:B-1----:R1:W2:Y:S02]  /*aa60*/  SYNCS.PHASECHK.TRANS64.TRYWAIT P0, [R0+URZ], R3 ;  /* 0x00000003000075a7 */ /* 0x0022a400080011ff */
[----:B--2---:R-:W-:Y:S05]  /*aa70*/  @!P0 NANOSLEEP.SYNCS 0x989680 ;  /* 0x009896800000895d */ /* 0x004fea0003900000 */
[----:B------:R-:W2:Y:S02]  /*aa80*/  @!P0 SYNCS.PHASECHK.TRANS64 P0, [R0+URZ], R3 ;  /* 0x00000003000085a7 */ /* 0x000ea400080010ff */
[----:B--2---:R-:W-:Y:S05]  /*aa90*/  @!P0 BRA `(.L_x_176) ;  /* 0xfffffffc00f08947 */ /* 0x004fea000383ffff */
[----:B------:R-:W-:Y:S05]  /*aaa0*/  BRA `(.L_x_177) ;  /* 0xffffff8800e87947 */ /* 0x000fea000383ffff */
.L_x_55:
[----:B------:R-:W-:-:S07]  /*aab0*/  MOV R0, UR5 ;  /* 0x0000000500007c02 */ /* 0x000fce0008000f00 */
.L_x_178:
[----:B-1----:R1:W2:Y:S02]  /*aac0*/  SYNCS.PHASECHK.TRANS64.TRYWAIT P0, [R0+URZ], R3 ;  /* 0x00000003000075a7 */ /* 0x0022a400080011ff */
[----:B--2---:R-:W-:Y:S05]  /*aad0*/  @!P0 NANOSLEEP.SYNCS 0x989680 ;  /* 0x009896800000895d */ /* 0x004fea0003900000 */
[----:B------:R-:W2:Y:S02]  /*aae0*/  @!P0 SYNCS.PHASECHK.TRANS64 P0, [R0+URZ], R3 ;  /* 0x00000003000085a7 */ /* 0x000ea400080010ff */
[----:B--2---:R-:W-:Y:S05]  /*aaf0*/  @!P0 BRA `(.L_x_178) ;  /* 0xfffffffc00f08947 */ /* 0x004fea000383ffff */
[----:B------:R-:W-:Y:S05]  /*ab00*/  BRA `(.L_x_179) ;  /* 0xffffff8800f87947 */ /* 0x000fea000383ffff */
.L_x_56:
[----:B------:R-:W-:-:S07]  /*ab10*/  MOV R0, UR5 ;  /* 0x0000000500007c02 */ /* 0x000fce0008000f00 */
.L_x_180:
[----:B-1----:R1:W2:Y:S02]  /*ab20*/  SYNCS.PHASECHK.TRANS64.TRYWAIT P0, [R0+URZ], R3 ;  /* 0x00000003000075a7 */ /* 0x0022a400080011ff */
[----:B--2---:R-:W-:Y:S05]  /*ab30*/  @!P0 NANOSLEEP.SYNCS 0x989680 ;  /* 0x009896800000895d */ /* 0x004fea0003900000 */
[----:B------:R-:W2:Y:S02]  /*ab40*/  @!P0 SYNCS.PHASECHK.TRANS64 P0, [R0+URZ], R3 ;  /* 0x00000003000085a7 */ /* 0x000ea400080010ff */
[----:B--2---:R-:W-:Y:S05]  /*ab50*/  @!P0 BRA `(.L_x_180) ;  /* 0xfffffffc00f08947 */ /* 0x004fea000383ffff */
[----:B------:R-:W-:Y:S05]  /*ab60*/  BRA `(.L_x_181) ;  /* 0xffffff8c00087947 */ /* 0x000fea000383ffff */
.L_x_57:
[----:B------:R-:W-:-:S07]  /*ab70*/  MOV R0, UR5 ;  /* 0x0000000500007c02 */ /* 0x000fce0008000f00 */
.L_x_182:
[----:B-1----:R1:W2:Y:S02]  /*ab80*/  SYNCS.PHASECHK.TRANS64.TRYWAIT P0, [R0+URZ], R3 ;  /* 0x00000003000075a7 */ /* 0x0022a400080011ff */
[----:B--2---:R-:W-:Y:S05]  /*ab90*/  @!P0 NANOSLEEP.SYNCS 0x989680 ;  /* 0x009896800000895d */ /* 0x004fea0003900000 */
[----:B------:R-:W2:Y:S02]  /*aba0*/  @!P0 SYNCS.PHASECHK.TRANS64 P0, [R0+URZ], R3 ;  /* 0x00000003000085a7 */ /* 0x000ea400080010ff */
[----:B--2---:R-:W-:Y:S05]  /*abb0*/  @!P0 BRA `(.L_x_182) ;  /* 0xfffffffc00f08947 */ /* 0x004fea000383ffff */
[----:B------:R-:W-:Y:S05]  /*abc0*/  BRA `(.L_x_183) ;  /* 0xffffff8c00187947 */ /* 0x000fea000383ffff */
.L_x_58:
[----:B------:R-:W-:-:S07]  /*abd0*/  MOV R0, UR5 ;  /* 0x0000000500007c02 */ /* 0x000fce0008000f00 */
.L_x_184:
[----:B-1----:R1:W2:Y:S02]  /*abe0*/  SYNCS.PHASECHK.TRANS64.TRYWAIT P0, [R0+URZ], R3 ;  /* 0x00000003000075a7 */ /* 0x0022a400080011ff */
[----:B--2---:R-:W-:Y:S05]  /*abf0*/  @!P0 NANOSLEEP.SYNCS 0x989680 ;  /* 0x009896800000895d */ /* 0x004fea0003900000 */
[----:B------:R-:W2:Y:S02]  /*ac00*/  @!P0 SYNCS.PHASECHK.TRANS64 P0, [R0+URZ], R3 ;  /* 0x00000003000085a7 */ /* 0x000ea400080010ff */
[----:B--2---:R-:W-:Y:S05]  /*ac10*/  @!P0 BRA `(.L_x_184) ;  /* 0xfffffffc00f08947 */ /* 0x004fea000383ffff */
[----:B------:R-:W-:Y:S05]  /*ac20*/  BRA `(.L_x_185) ;  /* 0xffffff8c00287947 */ /* 0x000fea000383ffff */
.L_x_59:
[----:B------:R-:W-:-:S07]  /*ac30*/  MOV R0, UR5 ;  /* 0x0000000500007c02 */ /* 0x000fce0008000f00 */
.L_x_186:
[----:B-1----:R1:W2:Y:S02]  /*ac40*/  SYNCS.PHASECHK.TRANS64.TRYWAIT P0, [R0+URZ], R3 ;  /* 0x00000003000075a7 */ /* 0x0022a400080011ff */
[----:B--2---:R-:W-:Y:S05]  /*ac50*/  @!P0 NANOSLEEP.SYNCS 0x989680 ;  /* 0x009896800000895d */ /* 0x004fea0003900000 */
[----:B------:R-:W2:Y:S02]  /*ac60*/  @!P0 SYNCS.PHASECHK.TRANS64 P0, [R0+URZ], R3 ;  /* 0x00000003000085a7 */ /* 0x000ea400080010ff */
[----:B--2---:R-:W-:Y:S05]  /*ac70*/  @!P0 BRA `(.L_x_186) ;  /* 0xfffffffc00f08947 */ /* 0x004fea000383ffff */
[----:B------:R-:W-:Y:S05]  /*ac80*/  BRA `(.L_x_187) ;  /* 0xffffff8c00387947 */ /* 0x000fea000383ffff */
.L_x_60:
[----:B------:R-:W-:-:S07]  /*ac90*/  MOV R0, UR5 ;  /* 0x0000000500007c02 */ /* 0x000fce0008000f00 */
.L_x_188:
[----:B-1----:R1:W2:Y:S02]  /*aca0*/  SYNCS.PHASECHK.TRANS64.TRYWAIT P0, [R0+URZ], R3 ;  /* 0x00000003000075a7 */ /* 0x0022a400080011ff */
[----:B--2---:R-:W-:Y:S05]  /*acb0*/  @!P0 NANOSLEEP.SYNCS 0x989680 ;  /* 0x009896800000895d */ /* 0x004fea0003900000 */
[----:B------:R-:W2:Y:S02]  /*acc0*/  @!P0 SYNCS.PHASECHK.TRANS64 P0, [R0+URZ], R3 ;  /* 0x00000003000085a7 */ /* 0x000ea400080010ff */
[----:B--2---:R-:W-:Y:S05]  /*acd0*/  @!P0 BRA `(.L_x_188) ;  /* 0xfffffffc00f08947 */ /* 0x004fea000383ffff */
[----:B------:R-:W-:Y:S05]  /*ace0*/  BRA `(.L_x_189) ;  /* 0xffffff8c00487947 */ /* 0x000fea000383ffff */
.L_x_61:
[----:B------:R-:W-:-:S07]  /*acf0*/  MOV R0, UR5 ;  /* 0x0000000500007c02 */ /* 0x000fce0008000f00 */
.L_x_190:
[----:B-1----:R1:W2:Y:S02]  /*ad00*/  SYNCS.PHASECHK.TRANS64.TRYWAIT P0, [R0+URZ], R3 ;  /* 0x00000003000075a7 */ /* 0x0022a400080011ff */
[----:B--2---:R-:W-:Y:S05]  /*ad10*/  @!P0 NANOSLEEP.SYNCS 0x989680 ;  /* 0x009896800000895d */ /* 0x004fea0003900000 */
[----:B------:R-:W2:Y:S02]  /*ad20*/  @!P0 SYNCS.PHASECHK.TRANS64 P0, [R0+URZ], R3 ;  /* 0x00000003000085a7 */ /* 0x000ea400080010ff */
[----:B--2---:R-:W-:Y:S05]  /*ad30*/  @!P0 BRA `(.L_x_190) ;  /* 0xfffffffc00f08947 */ /* 0x004fea000383ffff */
[----:B------:R-:W-:Y:S05]  /*ad40*/  BRA `(.L_x_191) ;  /* 0xffffff8c00587947 */ /* 0x000fea000383ffff */
.L_x_62:
[----:B------:R-:W-:-:S07]  /*ad50*/  MOV R0, UR5 ;  /* 0x0000000500007c02 */ /* 0x000fce0008000f00 */
.L_x_192:
[----:B-1----:R1:W2:Y:S02]  /*ad60*/  SYNCS.PHASECHK.TRANS64.TRYWAIT P0, [R0+URZ], R3 ;  /* 0x00000003000075a7 */ /* 0x0022a400080011ff */
[----:B--2---:R-:W-:Y:S05]  /*ad70*/  @!P0 NANOSLEEP.SYNCS 0x989680 ;  /* 0x009896800000895d */ /* 0x004fea0003900000 */
[----:B------:R-:W2:Y:S02]  /*ad80*/  @!P0 SYNCS.PHASECHK.TRANS64 P0, [R0+URZ], R3 ;  /* 0x00000003000085a7 */ /* 0x000ea400080010ff */
[----:B--2---:R-:W-:Y:S05]  /*ad90*/  @!P0 BRA `(.L_x_192) ;  /* 0xfffffffc00f08947 */ /* 0x004fea000383ffff */
[----:B------:R-:W-:Y:S05]  /*ada0*/  BRA `(.L_x_193) ;  /* 0xffffff8c00687947 */ /* 0x000fea000383ffff */
.L_x_63:
[----:B------:R-:W-:-:S07]  /*adb0*/  MOV R0, UR5 ;  /* 0x0000000500007c02 */ /* 0x000fce0008000f00 */
.L_x_194:
[----:B-1----:R1:W2:Y:S02]  /*adc0*/  SYNCS.PHASECHK.TRANS64.TRYWAIT P0, [R0+URZ], R3 ;  /* 0x00000003000075a7 */ /* 0x0022a400080011ff */
[----:B--2---:R-:W-:Y:S05]  /*add0*/  @!P0 NANOSLEEP.SYNCS 0x989680 ;  /* 0x009896800000895d */ /* 0x004fea0003900000 */
[----:B------:R-:W2:Y:S02]  /*ade0*/  @!P0 SYNCS.PHASECHK.TRANS64 P0, [R0+URZ], R3 ;  /* 0x00000003000085a7 */ /* 0x000ea400080010ff */
[----:B--2---:R-:W-:Y:S05]  /*adf0*/  @!P0 BRA `(.L_x_194) ;  /* 0xfffffffc00f08947 */ /* 0x004fea000383ffff */
[----:B------:R-:W-:Y:S05]  /*ae00*/  BRA `(.L_x_195) ;  /* 0xffffff8c00787947 */ /* 0x000fea000383ffff */
.L_x_64:
[----:B------:R-:W-:-:S07]  /*ae10*/  MOV R0, UR5 ;  /* 0x0000000500007c02 */ /* 0x000fce0008000f00 */
.L_x_196:
[----:B-1----:R1:W2:Y:S02]  /*ae20*/  SYNCS.PHASECHK.TRANS64.TRYWAIT P0, [R0+URZ], R3 ;  /* 0x00000003000075a7 */ /* 0x0022a400080011ff */
[----:B--2---:R-:W-:Y:S05]  /*ae30*/  @!P0 NANOSLEEP.SYNCS 0x989680 ;  /* 0x009896800000895d */ /* 0x004fea0003900000 */
[----:B------:R-:W2:Y:S02]  /*ae40*/  @!P0 SYNCS.PHASECHK.TRANS64 P0, [R0+URZ], R3 ;  /* 0x00000003000085a7 */ /* 0x000ea400080010ff */
[----:B--2---:R-:W-:Y:S05]  /*ae50*/  @!P0 BRA `(.L_x_196) ;  /* 0xfffffffc00f08947 */ /* 0x004fea000383ffff */
[----:B------:R-:W-:Y:S05]  /*ae60*/  BRA `(.L_x_197) ;  /* 0xffffff8c00887947 */ /* 0x000fea000383ffff */
.L_x_65:
[----:B------:R-:W-:-:S07]  /*ae70*/  MOV R0, UR5 ;  /* 0x0000000500007c02 */ /* 0x000fce0008000f00 */
.L_x_198:
[----:B-1----:R1:W2:Y:S02]  /*ae80*/  SYNCS.PHASECHK.TRANS64.TRYWAIT P0, [R0+URZ], R3 ;  /* 0x00000003000075a7 */ /* 0x0022a400080011ff */
[----:B--2---:R-:W-:Y:S05]  /*ae90*/  @!P0 NANOSLEEP.SYNCS 0x989680 ;  /* 0x009896800000895d */ /* 0x004fea0003900000 */
[----:B------:R-:W2:Y:S02]  /*aea0*/  @!P0 SYNCS.PHASECHK.TRANS64 P0, [R0+URZ], R3 ;  /* 0x00000003000085a7 */ /* 0x000ea400080010ff */
[----:B--2---:R-:W-:Y:S05]  /*aeb0*/  @!P0 BRA `(.L_x_198) ;  /* 0xfffffffc00f08947 */ /* 0x004fea000383ffff */
[----:B------:R-:W-:Y:S05]  /*aec0*/  BRA `(.L_x_199) ;  /* 0xffffff8c00987947 */ /* 0x000fea000383ffff */
.L_x_66:
[----:B------:R-:W-:-:S07]  /*aed0*/  MOV R0, UR5 ;  /* 0x0000000500007c02 */ /* 0x000fce0008000f00 */
.L_x_200:
[----:B-1----:R1:W2:Y:S02]  /*aee0*/  SYNCS.PHASECHK.TRANS64.TRYWAIT P0, [R0+URZ], R3 ;  /* 0x00000003000075a7 */ /* 0x0022a400080011ff */
[----:B--2---:R-:W-:Y:S05]  /*aef0*/  @!P0 NANOSLEEP.SYNCS 0x989680 ;  /* 0x009896800000895d */ /* 0x004fea0003900000 */
[----:B------:R-:W2:Y:S02]  /*af00*/  @!P0 SYNCS.PHASECHK.TRANS64 P0, [R0+URZ], R3 ;  /* 0x00000003000085a7 */ /* 0x000ea400080010ff */
[----:B--2---:R-:W-:Y:S05]  /*af10*/  @!P0 BRA `(.L_x_200) ;  /* 0xfffffffc00f08947 */ /* 0x004fea000383ffff */
[----:B------:R-:W-:Y:S05]  /*af20*/  BRA `(.L_x_201) ;  /* 0xffffff8c00a87947 */ /* 0x000fea000383ffff */
.L_x_67:
[----:B------:R-:W-:-:S07]  /*af30*/  MOV R0, UR5 ;  /* 0x0000000500007c02 */ /* 0x000fce0008000f00 */
.L_x_202:
[----:B-1----:R1:W2:Y:S02]  /*af40*/  SYNCS.PHASECHK.TRANS64.TRYWAIT P0, [R0+URZ], R3 ;  /* 0x00000003000075a7 */ /* 0x0022a400080011ff */
[----:B--2---:R-:W-:Y:S05]  /*af50*/  @!P0 NANOSLEEP.SYNCS 0x989680 ;  /* 0x009896800000895d */ /* 0x004fea0003900000 */
[----:B------:R-:W2:Y:S02]  /*af60*/  @!P0 SYNCS.PHASECHK.TRANS64 P0, [R0+URZ], R3 ;  /* 0x00000003000085a7 */ /* 0x000ea400080010ff */
[----:B--2---:R-:W-:Y:S05]  /*af70*/  @!P0 BRA `(.L_x_202) ;  /* 0xfffffffc00f08947 */ /* 0x004fea000383ffff */
[----:B------:R-:W-:Y:S05]  /*af80*/  BRA `(.L_x_203) ;  /* 0xffffff8c00b87947 */ /* 0x000fea000383ffff */
.L_x_68:
[----:B------:R-:W-:-:S07]  /*af90*/  MOV R0, UR5 ;  /* 0x0000000500007c02 */ /* 0x000fce0008000f00 */
.L_x_204:
[----:B-1----:R1:W2:Y:S02]  /*afa0*/  SYNCS.PHASECHK.TRANS64.TRYWAIT P0, [R0+URZ], R3 ;  /* 0x00000003000075a7 */ /* 0x0022a400080011ff */
[----:B--2---:R-:W-:Y:S05]  /*afb0*/  @!P0 NANOSLEEP.SYNCS 0x989680 ;  /* 0x009896800000895d */ /* 0x004fea0003900000 */
[----:B------:R-:W2:Y:S02]  /*afc0*/  @!P0 SYNCS.PHASECHK.TRANS64 P0, [R0+URZ], R3 ;  /* 0x00000003000085a7 */ /* 0x000ea400080010ff */
[----:B--2---:R-:W-:Y:S05]  /*afd0*/  @!P0 BRA `(.L_x_204) ;  /* 0xfffffffc00f08947 */ /* 0x004fea000383ffff */
[----:B------:R-:W-:Y:S05]  /*afe0*/  BRA `(.L_x_205) ;  /* 0xffffff8c00c87947 */ /* 0x000fea000383ffff */
.L_x_69:
[----:B------:R-:W-:-:S07]  /*aff0*/  MOV R0, UR5 ;  /* 0x0000000500007c02 */ /* 0x000fce0008000f00 */
.L_x_206:
[----:B-1----:R1:W2:Y:S02]  /*b000*/  SYNCS.PHASECHK.TRANS64.TRYWAIT P0, [R0+URZ], R3 ;  /* 0x00000003000075a7 */ /* 0x0022a400080011ff */
[----:B--2---:R-:W-:Y:S05]  /*b010*/  @!P0 NANOSLEEP.SYNCS 0x989680 ;  /* 0x009896800000895d */ /* 0x004fea0003900000 */
[----:B------:R-:W2:Y:S02]  /*b020*/  @!P0 SYNCS.PHASECHK.TRANS64 P0, [R0+URZ], R3 ;  /* 0x00000003000085a7 */ /* 0x000ea400080010ff */
[----:B--2---:R-:W-:Y:S05]  /*b030*/  @!P0 BRA `(.L_x_206) ;  /* 0xfffffffc00f08947 */ /* 0x004fea000383ffff */
[----:B------:R-:W-:Y:S05]  /*b040*/  BRA `(.L_x_207) ;  /* 0xffffff8c00d87947 */ /* 0x000fea000383ffff */
.L_x_70:
[----:B------:R-:W-:-:S07]  /*b050*/  MOV R0, UR5 ;  /* 0x0000000500007c02 */ /* 0x000fce0008000f00 */
.L_x_208:
[----:B-1----:R1:W2:Y:S02]  /*b060*/  SYNCS.PHASECHK.TRANS64.TRYWAIT P0, [R0+URZ], R3 ;  /* 0x00000003000075a7 */ /* 0x0022a400080011ff */
[----:B--2---:R-:W-:Y:S05]  /*b070*/  @!P0 NANOSLEEP.SYNCS 0x989680 ;  /* 0x009896800000895d */ /* 0x004fea0003900000 */
[----:B------:R-:W2:Y:S02]  /*b080*/  @!P0 SYNCS.PHASECHK.TRANS64 P0, [R0+URZ], R3 ;  /* 0x00000003000085a7 */ /* 0x000ea400080010ff */
[----:B--2---:R-:W-:Y:S05]  /*b090*/  @!P0 BRA `(.L_x_208) ;  /* 0xfffffffc00f08947 */ /* 0x004fea000383ffff */
[----:B------:R-:W-:Y:S05]  /*b0a0*/  BRA `(.L_x_209) ;  /* 0xffffff8c00e87947 */ /* 0x000fea000383ffff */
.L_x_71:
[----:B------:R-:W-:-:S07]  /*b0b0*/  MOV R0, UR5 ;  /* 0x0000000500007c02 */ /* 0x000fce0008000f00 */
.L_x_210:
[----:B-1----:R1:W2:Y:S02]  /*b0c0*/  SYNCS.PHASECHK.TRANS64.TRYWAIT P0, [R0+URZ], R3 ;  /* 0x00000003000075a7 */ /* 0x0022a400080011ff */
[----:B--2---:R-:W-:Y:S05]  /*b0d0*/  @!P0 NANOSLEEP.SYNCS 0x989680 ;  /* 0x009896800000895d */ /* 0x004fea0003900000 */
[----:B------:R-:W2:Y:S02]  /*b0e0*/  @!P0 SYNCS.PHASECHK.TRANS64 P0, [R0+URZ], R3 ;  /* 0x00000003000085a7 */ /* 0x000ea400080010ff */
[----:B--2---:R-:W-:Y:S05]  /*b0f0*/  @!P0 BRA `(.L_x_210) ;  /* 0xfffffffc00f08947 */ /* 0x004fea000383ffff */
[----:B------:R-:W-:Y:S05]  /*b100*/  BRA `(.L_x_211) ;  /* 0xffffff8c00f87947 */ /* 0x000fea000383ffff */
.L_x_74:
[----:B------:R-:W-:-:S07]  /*b110*/  MOV R4, UR4 ;  /* 0x0000000400047c02 */ /* 0x000fce0008000f00 */
.L_x_212:
[----:B--2---:R2:W3:Y:S02]  /*b120*/  SYNCS.PHASECHK.TRANS64.TRYWAIT P1, [R4+URZ+0x238], R7 ;  /* 0x00023807040075a7 */ /* 0x0044e400080211ff */
[----:B---3--:R-:W-:Y:S05]  /*b130*/  @!P1 NANOSLEEP.SYNCS 0x989680 ;  /* 0x009896800000995d */ /* 0x008fea0003900000 */
[----:B------:R-:W3:Y:S02]  /*b140*/  @!P1 SYNCS.PHASECHK.TRANS64 P1, [R4+URZ+0x238], R7 ;  /* 0x00023807040095a7 */ /* 0x000ee400080210ff */
[----:B---3--:R-:W-:Y:S05]  /*b150*/  @!P1 BRA `(.L_x_212) ;  /* 0xfffffffc00f09947 */ /* 0x008fea000383ffff */
[----:B------:R-:W-:Y:S05]  /*b160*/  BRA `(.L_x_213) ;  /* 0xffffff9000607947 */ /* 0x000fea000383ffff */
.L_x_75:
[----:B--2---:R-:W-:-:S07]  /*b170*/  MOV R4, UR4 ;  /* 0x0000000400047c02 */ /* 0x004fce0008000f00 */
.L_x_214:
[----:B--2---:R2:W3:Y:S02]  /*b180*/  SYNCS.PHASECHK.TRANS64.TRYWAIT P1, [R4+URZ+0x230], R5 ;  /* 0x00023005040075a7 */ /* 0x0044e400080211ff */
[----:B---3--:R-:W-:Y:S05]  /*b190*/  @!P1 NANOSLEEP.SYNCS 0x989680 ;  /* 0x009896800000995d */ /* 0x008fea0003900000 */
[----:B------:R-:W3:Y:S02]  /*b1a0*/  @!P1 SYNCS.PHASECHK.TRANS64 P1, [R4+URZ+0x230], R5 ;  /* 0x00023005040095a7 */ /* 0x000ee400080210ff */
[----:B---3--:R-:W-:Y:S05]  /*b1b0*/  @!P1 BRA `(.L_x_214) ;  /* 0xfffffffc00f09947 */ /* 0x008fea000383ffff */
[----:B------:R-:W-:Y:S05]  /*b1c0*/  BRA `(.L_x_215) ;  /* 0xffffff9000687947 */ /* 0x000fea000383ffff */
.L_x_85:
[----:B--2---:R-:W-:-:S04]  /*b1d0*/  MOV R5, UR5 ;  /* 0x0000000500057c02 */ /* 0x004fc80008000f00 */
[----:B------:R2:W3:Y:S03]  /*b1e0*/  SYNCS.PHASECHK.TRANS64.TRYWAIT P0, [R5+URZ+0x8], R6 ;  /* 0x00000806050075a7 */ /* 0x0004e600080011ff */
[----:B---3--:R-:W-:Y:S05]  /*b1f0*/  @!P0 NANOSLEEP.SYNCS 0x989680 ;  /* 0x009896800000895d */ /* 0x008fea0003900000 */
[----:B------:R-:W3:Y:S02]  /*b200*/  @!P0 SYNCS.PHASECHK.TRANS64 P0, [R5+URZ+0x8], R6 ;  /* 0x00000806050085a7 */ /* 0x000ee400080010ff */
[----:B---3--:R-:W-:Y:S05]  /*b210*/  @!P0 BRA `(.L_x_85) ;  /* 0xfffffffc00ec8947 */ /* 0x008fea000383ffff */
[----:B------:R-:W-:Y:S05]  /*b220*/  BRA `(.L_x_84) ;  /* 0xffffff9400307947 */ /* 0x000fea000383ffff */
.L_x_87:
[----:B------:R-:W-:Y:S01]  /*b230*/  BSSY B0, `(.L_x_216) ;  /* 0x0000006000007945 */ /* 0x000fe20003800000 */
[----:B------:R-:W-:-:S07]  /*b240*/  MOV R15, 0xffffffff ;  /* 0xffffffff000f7802 */ /* 0x000fce0000000f00 */
[----:B-12--5:R-:W-:Y:S05]  /*b250*/  WARPSYNC.COLLECTIVE R15, `(.L_x_217) ;  /* 0x000000000f0c7348 */ /* 0x026fea0003c00000 */
[----:B------:R-:W-:Y:S02]  /*b260*/  ELECT P6, UR79, PT ;  /* 0x00000000004f782f */ /* 0x000fe400038c0000 */
[----:B------:R-:W-:Y:S01]  /*b270*/  MOV R14, UR79 ;  /* 0x0000004f000e7c02 */ /* 0x000fe20008000f00 */
[----:B-12--5:R-:W-:Y:S10]  /*b280*/  ENDCOLLECTIVE ;  /* 0x000000000000791b */ /* 0x026ff40003800000 */
.L_x_217:
[----:B------:R-:W-:Y:S05]  /*b290*/  BSYNC B0 ;  /* 0x0000000000007941 */ /* 0x000fea0003800000 */
.L_x_216:
[----:B------:R-:W-:Y:S05]  /*b2a0*/  BRA `(.L_x_218) ;  /* 0xffffff9400607947 */ /* 0x000fea000383ffff */
.L_x_89:
[----:B--2---:R-:W-:-:S04]  /*b2b0*/  MOV R3, UR5 ;  /* 0x0000000500037c02 */ /* 0x004fc80008000f00 */
[----:B------:R2:W3:Y:S03]  /*b2c0*/  SYNCS.PHASECHK.TRANS64.TRYWAIT P0, [R3+URZ+0x8], R4 ;  /* 0x00000804030075a7 */ /* 0x0004e600080011ff */
[----:B---3--:R-:W-:Y:S05]  /*b2d0*/  @!P0 NANOSLEEP.SYNCS 0x989680 ;  /* 0x009896800000895d */ /* 0x008fea0003900000 */
[----:B------:R-:W3:Y:S02]  /*b2e0*/  @!P0 SYNCS.PHASECHK.TRANS64 P0, [R3+URZ+0x8], R4 ;  /* 0x00000804030085a7 */ /* 0x000ee400080010ff */
[----:B---3--:R-:W-:Y:S05]  /*b2f0*/  @!P0 BRA `(.L_x_89) ;  /* 0xfffffffc00ec8947 */ /* 0x008fea000383ffff */
[----:B------:R-:W-:Y:S05]  /*b300*/  BRA `(.L_x_88) ;  /* 0xffffff9400647947 */ /* 0x000fea000383ffff */
.L_x_90:
[----:B------:R-:W-:-:S07]  /*b310*/  MOV R4, UR14 ;  /* 0x0000000e00047c02 */ /* 0x000fce0008000f00 */
.L_x_219:
[----:B-1----:R1:W2:Y:S02]  /*b320*/  SYNCS.PHASECHK.TRANS64.TRYWAIT P0, [R4+URZ+0x230], R5 ;  /* 0x00023005040075a7 */ /* 0x0022a400080011ff */
[----:B--2---:R-:W-:Y:S05]  /*b330*/  @!P0 NANOSLEEP.SYNCS 0x989680 ;  /* 0x009896800000895d */ /* 0x004fea0003900000 */
[----:B------:R-:W2:Y:S02]  /*b340*/  @!P0 SYNCS.PHASECHK.TRANS64 P0, [R4+URZ+0x230], R5 ;  /* 0x00023005040085a7 */ /* 0x000ea400080010ff */
[----:B--2---:R-:W-:Y:S05]  /*b350*/  @!P0 BRA `(.L_x_219) ;  /* 0xfffffffc00f08947 */ /* 0x004fea000383ffff */
[----:B------:R-:W-:Y:S05]  /*b360*/  BRA `(.L_x_220) ;  /* 0xffffff9800487947 */ /* 0x000fea000383ffff */
.L_x_92:
[----:B------:R-:W-:-:S07]  /*b370*/  MOV R4, UR19 ;  /* 0x0000001300047c02 */ /* 0x000fce0008000f00 */
.L_x_221:
[----:B-1----:R1:W2:Y:S02]  /*b380*/  SYNCS.PHASECHK.TRANS64.TRYWAIT P0, [R4+URZ+0x250], R5 ;  /* 0x00025005040075a7 */ /* 0x0022a400080011ff */
[----:B--2---:R-:W-:Y:S05]  /*b390*/  @!P0 NANOSLEEP.SYNCS 0x989680 ;  /* 0x009896800000895d */ /* 0x004fea0003900000 */
[----:B------:R-:W2:Y:S02]  /*b3a0*/  @!P0 SYNCS.PHASECHK.TRANS64 P0, [R4+URZ+0x250], R5 ;  /* 0x00025005040085a7 */ /* 0x000ea400080010ff */
[----:B--2---:R-:W-:Y:S05]  /*b3b0*/  @!P0 BRA `(.L_x_221) ;  /* 0xfffffffc00f08947 */ /* 0x004fea000383ffff */
[----:B------:R-:W-:Y:S05]  /*b3c0*/  BRA `(.L_x_91) ;  /* 0xffffff9800687947 */ /* 0x000fea000383ffff */
.L_x_96:
[----:B-1----:R-:W-:Y:S07]  /*b3d0*/  MOV R4, UR11 ;  /* 0x0000000b00047c02 */ /* 0x002fee0008000f00 */
.L_x_222:
[----:B-1----:R1:W2:Y:S02]  /*b3e0*/  SYNCS.PHASECHK.TRANS64.TRYWAIT P0, [R4+URZ], R7 ;  /* 0x00000007040075a7 */ /* 0x0022a400080011ff */
[----:B--2---:R-:W-:Y:S05]  /*b3f0*/  @!P0 NANOSLEEP.SYNCS 0x989680 ;  /* 0x009896800000895d */ /* 0x004fea0003900000 */
[----:B------:R-:W2:Y:S02]  /*b400*/  @!P0 SYNCS.PHASECHK.TRANS64 P0, [R4+URZ], R7 ;  /* 0x00000007040085a7 */ /* 0x000ea400080010ff */
[----:B--2---:R-:W-:Y:S05]  /*b410*/  @!P0 BRA `(.L_x_222) ;  /* 0xfffffffc00f08947 */ /* 0x004fea000383ffff */
[----:B------:R-:W-:Y:S05]  /*b420*/  BRA `(.L_x_95) ;  /* 0xffffff98008c7947 */ /* 0x000fea000383ffff */
.L_x_100:
[----:B--2---:R-:W-:-:S07]  /*b430*/  MOV R0, UR4 ;  /* 0x0000000400007c02 */ /* 0x004fce0008000f00 */
.L_x_223:
[----:B-1----:R1:W2:Y:S02]  /*b440*/  SYNCS.PHASECHK.TRANS64.TRYWAIT P0, [R0+URZ], R5 ;  /* 0x00000005000075a7 */ /* 0x0022a400080011ff */
[----:B--2---:R-:W-:Y:S05]  /*b450*/  @!P0 NANOSLEEP.SYNCS 0x989680 ;  /* 0x009896800000895d */ /* 0x004fea0003900000 */
[----:B------:R-:W2:Y:S02]  /*b460*/  @!P0 SYNCS.PHASECHK.TRANS64 P0, [R0+URZ], R5 ;  /* 0x00000005000085a7 */ /* 0x000ea400080010ff */
[----:B--2---:R-:W-:Y:S05]  /*b470*/  @!P0 BRA `(.L_x_223) ;  /* 0xfffffffc00f08947 */ /* 0x004fea000383ffff */
[----:B------:R-:W-:Y:S05]  /*b480*/  BRA `(.L_x_224) ;  /* 0xffffff9c00407947 */ /* 0x000fea000383ffff */
.L_x_103:
[----:B------:R-:W-:-:S07]  /*b490*/  MOV R0, UR14 ;  /* 0x0000000e00007c02 */ /* 0x000fce0008000f00 */
.L_x_225:
[----:B-1----:R1:W2:Y:S02]  /*b4a0*/  SYNCS.PHASECHK.TRANS64.TRYWAIT P1, [R0+URZ+0x260], R5 ;  /* 0x00026005000075a7 */ /* 0x0022a400080211ff */
[----:B--2---:R-:W-:Y:S05]  /*b4b0*/  @!P1 NANOSLEEP.SYNCS 0x989680 ;  /* 0x009896800000995d */ /* 0x004fea0003900000 */
[----:B------:R-:W2:Y:S02]  /*b4c0*/  @!P1 SYNCS.PHASECHK.TRANS64 P1, [R0+URZ+0x260], R5 ;  /* 0x00026005000095a7 */ /* 0x000ea400080210ff */
[----:B--2---:R-:W-:Y:S05]  /*b4d0*/  @!P1 BRA `(.L_x_225) ;  /* 0xfffffffc00f09947 */ /* 0x004fea000383ffff */
[----:B------:R-:W-:Y:S05]  /*b4e0*/  BRA `(.L_x_226) ;  /* 0xffffff9c008c7947 */ /* 0x000fea000383ffff */
.L_x_108:
[----:B------:R-:W-:Y:S07]  /*b4f0*/  MOV R2, UR25 ;  /* 0x0000001900027c02 */ /* 0x000fee0008000f00 */
.L_x_227:
[----:B--2---:R2:W3:Y:S02]  /*b500*/  SYNCS.PHASECHK.TRANS64.TRYWAIT P0, [R2+URZ+0x230], R3 ;  /* 0x00023003020075a7 */ /* 0x0044e400080011ff */
[----:B---3--:R-:W-:Y:S05]  /*b510*/  @!P0 NANOSLEEP.SYNCS 0x989680 ;  /* 0x009896800000895d */ /* 0x008fea0003900000 */
[----:B------:R-:W3:Y:S02]  /*b520*/  @!P0 SYNCS.PHASECHK.TRANS64 P0, [R2+URZ+0x230], R3 ;  /* 0x00023003020085a7 */ /* 0x000ee400080010ff */
[----:B---3--:R-:W-:Y:S05]  /*b530*/  @!P0 BRA `(.L_x_227) ;  /* 0xfffffffc00f08947 */ /* 0x008fea000383ffff */
[----:B------:R-:W-:Y:S05]  /*b540*/  BRA `(.L_x_228) ;  /* 0xffffffa000cc7947 */ /* 0x000fea000383ffff */
.L_x_111:
[----:B------:R-:W-:Y:S07]  /*b550*/  MOV R2, UR25 ;  /* 0x0000001900027c02 */ /* 0x000fee0008000f00 */
.L_x_229:
[----:B-1----:R1:W2:Y:S02]  /*b560*/  SYNCS.PHASECHK.TRANS64.TRYWAIT P2, [R2+URZ+0x228], R3 ;  /* 0x00022803020075a7 */ /* 0x0022a400080411ff */
[----:B--2---:R-:W-:Y:S05]  /*b570*/  @!P2 NANOSLEEP.SYNCS 0x989680 ;  /* 0x009896800000a95d */ /* 0x004fea0003900000 */
[----:B------:R-:W2:Y:S02]  /*b580*/  @!P2 SYNCS.PHASECHK.TRANS64 P2, [R2+URZ+0x228], R3 ;  /* 0x000228030200a5a7 */ /* 0x000ea400080410ff */
[----:B--2---:R-:W-:Y:S05]  /*b590*/  @!P2 BRA `(.L_x_229) ;  /* 0xfffffffc00f0a947 */ /* 0x004fea000383ffff */
[----:B------:R-:W-:Y:S05]  /*b5a0*/  BRA `(.L_x_110) ;  /* 0xffffffa800307947 */ /* 0x000fea000383ffff */
.L_x_114:
[----:B-1----:R-:W-:Y:S07]  /*b5b0*/  MOV R3, UR25 ;  /* 0x0000001900037c02 */ /* 0x002fee0008000f00 */
.L_x_230:
[----:B-1----:R1:W2:Y:S02]  /*b5c0*/  SYNCS.PHASECHK.TRANS64.TRYWAIT P1, [R3+URZ+0x210], R8 ;  /* 0x00021008030075a7 */ /* 0x0022a400080211ff */
[----:B--2---:R-:W-:Y:S05]  /*b5d0*/  @!P1 NANOSLEEP.SYNCS 0x989680 ;  /* 0x009896800000995d */ /* 0x004fea0003900000 */
[----:B------:R-:W2:Y:S02]  /*b5e0*/  @!P1 SYNCS.PHASECHK.TRANS64 P1, [R3+URZ+0x210], R8 ;  /* 0x00021008030095a7 */ /* 0x000ea400080210ff */
[----:B--2---:R-:W-:Y:S05]  /*b5f0*/  @!P1 BRA `(.L_x_230) ;  /* 0xfffffffc00f09947 */ /* 0x004fea000383ffff */
[----:B------:R-:W-:Y:S05]  /*b600*/  BRA `(.L_x_231) ;  /* 0xffffffa800c07947 */ /* 0x000fea000383ffff */
.L_x_115:
[----:B------:R-:W-:Y:S07]  /*b610*/  MOV R3, UR25 ;  /* 0x0000001900037c02 */ /* 0x000fee0008000f00 */
.L_x_232:
[----:B-1----:R1:W2:Y:S02]  /*b620*/  SYNCS.PHASECHK.TRANS64.TRYWAIT P0, [R3+URZ+0x218], R8 ;  /* 0x00021808030075a7 */ /* 0x0022a400080011ff */
[----:B--2---:R-:W-:Y:S05]  /*b630*/  @!P0 NANOSLEEP.SYNCS 0x989680 ;  /* 0x009896800000895d */ /* 0x004fea0003900000 */
[----:B------:R-:W2:Y:S02]  /*b640*/  @!P0 SYNCS.PHASECHK.TRANS64 P0, [R3+URZ+0x218], R8 ;  /* 0x00021808030085a7 */ /* 0x000ea400080010ff */
[----:B--2---:R-:W-:Y:S05]  /*b650*/  @!P0 BRA `(.L_x_232) ;  /* 0xfffffffc00f08947 */ /* 0x004fea000383ffff */
[----:B------:R-:W-:Y:S05]  /*b660*/  BRA `(.L_x_233) ;  /* 0xffffffac00007947 */ /* 0x000fea000383ffff */
.L_x_117:
[----:B--2---:R-:W-:-:S07]  /*b670*/  MOV R0, UR25 ;  /* 0x0000001900007c02 */ /* 0x004fce0008000f00 */
.L_x_234:
[----:B-1----:R1:W2:Y:S02]  /*b680*/  SYNCS.PHASECHK.TRANS64.TRYWAIT P0, [R0+URZ+0x210], R3 ;  /* 0x00021003000075a7 */ /* 0x0022a400080011ff */
[----:B--2---:R-:W-:Y:S05]  /*b690*/  @!P0 NANOSLEEP.SYNCS 0x989680 ;  /* 0x009896800000895d */ /* 0x004fea0003900000 */
[----:B------:R-:W2:Y:S02]  /*b6a0*/  @!P0 SYNCS.PHASECHK.TRANS64 P0, [R0+URZ+0x210], R3 ;  /* 0x00021003000085a7 */ /* 0x000ea400080010ff */
[----:B--2---:R-:W-:Y:S05]  /*b6b0*/  @!P0 BRA `(.L_x_234) ;  /* 0xfffffffc00f08947 */ /* 0x004fea000383ffff */
[----:B------:R-:W-:Y:S05]  /*b6c0*/  BRA `(.L_x_235) ;  /* 0xffffffac006c7947 */ /* 0x000fea000383ffff */
.L_x_119:
[----:B------:R-:W-:Y:S07]  /*b6d0*/  MOV R0, UR49 ;  /* 0x0000003100007c02 */ /* 0x000fee0008000f00 */
.L_x_236:
[----:B--2---:R2:W3:Y:S02]  /*b6e0*/  SYNCS.PHASECHK.TRANS64.TRYWAIT P0, [R0+URZ+0x230], R3 ;  /* 0x00023003000075a7 */ /* 0x0044e400080011ff */
[----:B---3--:R-:W-:Y:S05]  /*b6f0*/  @!P0 NANOSLEEP.SYNCS 0x989680 ;  /* 0x009896800000895d */ /* 0x008fea0003900000 */
[----:B------:R-:W3:Y:S02]  /*b700*/  @!P0 SYNCS.PHASECHK.TRANS64 P0, [R0+URZ+0x230], R3 ;  /* 0x00023003000085a7 */ /* 0x000ee400080010ff */
[----:B---3--:R-:W-:Y:S05]  /*b710*/  @!P0 BRA `(.L_x_236) ;  /* 0xfffffffc00f08947 */ /* 0x008fea000383ffff */
[----:B------:R-:W-:Y:S05]  /*b720*/  BRA `(.L_x_237) ;  /* 0xffffffb0004c7947 */ /* 0x000fea000383ffff */
.L_x_130:
[----:B---3--:R3:W1:Y:S02]  /*b730*/  SYNCS.PHASECHK.TRANS64.TRYWAIT P1, [R0+URZ+0x200], R3 ;  /* 0x00020003000075a7 */ /* 0x00866400080211ff */
[----:B-1----:R-:W-:Y:S05]  /*b740*/  @!P1 NANOSLEEP.SYNCS 0x989680 ;  /* 0x009896800000995d */ /* 0x002fea0003900000 */
[----:B------:R-:W1:Y:S02]  /*b750*/  @!P1 SYNCS.PHASECHK.TRANS64 P1, [R0+URZ+0x200], R3 ;  /* 0x00020003000095a7 */ /* 0x000e6400080210ff */
[----:B-1----:R-:W-:Y:S05]  /*b760*/  @!P1 BRA `(.L_x_130) ;  /* 0xfffffffc00f09947 */ /* 0x002fea000383ffff */
[----:B------:R-:W-:Y:S05]  /*b770*/  BRA `(.L_x_129) ;  /* 0xffffffc000347947 */ /* 0x000fea000383ffff */
.L_x_132:
[----:B----4-:R4:W1:Y:S02]  /*b780*/  SYNCS.PHASECHK.TRANS64.TRYWAIT P0, [R187+URZ+0x240], R4 ;  /* 0x00024004bb0075a7 */ /* 0x01086400080011ff */
[----:B-1----:R-:W-:Y:S05]  /*b790*/  @!P0 NANOSLEEP.SYNCS 0x989680 ;  /* 0x009896800000895d */ /* 0x002fea0003900000 */
[----:B------:R-:W1:Y:S02]  /*b7a0*/  @!P0 SYNCS.PHASECHK.TRANS64 P0, [R187+URZ+0x240], R4 ;  /* 0x00024004bb0085a7 */ /* 0x000e6400080010ff */
[----:B-1----:R-:W-:Y:S05]  /*b7b0*/  @!P0 BRA `(.L_x_132) ;  /* 0xfffffffc00f08947 */ /* 0x002fea000383ffff */
[----:B------:R-:W-:Y:S05]  /*b7c0*/  BRA `(.L_x_131) ;  /* 0xffffffc0008c7947 */ /* 0x000fea000383ffff */
.L_x_141:
[----:B---3--:R3:W4:Y:S02]  /*b7d0*/  SYNCS.PHASECHK.TRANS64.TRYWAIT P0, [R199+URZ+0x200], R2 ;  /* 0x00020002c70075a7 */ /* 0x00872400080011ff */
[----:B----4-:R-:W-:Y:S05]  /*b7e0*/  @!P0 NANOSLEEP.SYNCS 0x989680 ;  /* 0x009896800000895d */ /* 0x010fea0003900000 */
[----:B------:R-:W4:Y:S02]  /*b7f0*/  @!P0 SYNCS.PHASECHK.TRANS64 P0, [R199+URZ+0x200], R2 ;  /* 0x00020002c70085a7 */ /* 0x000f2400080010ff */
[----:B----4-:R-:W-:Y:S05]  /*b800*/  @!P0 BRA `(.L_x_141) ;  /* 0xfffffffc00f08947 */ /* 0x010fea000383ffff */
[----:B------:R-:W-:Y:S05]  /*b810*/  BRA `(.L_x_140) ;  /* 0xffffffd400a47947 */ /* 0x000fea000383ffff */
        .weak           $__internal_0_$__cuda_sm10x_tcgen05_guardrail_trap_col_being_dealloced_not_returned_by_alloc
        .type           $__internal_0_$__cuda_sm10x_tcgen05_guardrail_trap_col_being_dealloced_not_returned_by_alloc,@function
        .size           $__internal_0_$__cuda_sm10x_tcgen05_guardrail_trap_col_being_dealloced_not_returned_by_alloc,($__internal_1_$__cuda_sm10x_tcgen05_guardrail_trap_phase_invalid_during_alloc - $__internal_0_$__cuda_sm10x_tcgen05_guardrail_trap_col_being_dealloced_not_returned_by_alloc)
$__internal_0_$__cuda_sm10x_tcgen05_guardrail_trap_col_being_dealloced_not_returned_by_alloc:
[----:B------:R-:W-:Y:S05]  /*b820*/  BPT.TRAP 0x1 ;  /* 0x000000040000795c */ /* 0x000fea0000300000 */
[----:B------:R-:W-:-:S04]  /*b830*/  HFMA2 R3, -RZ, RZ, 0, 0 ;  /* 0x00000000ff037431 */ /* 0x000fc800000001ff */
[----:B------:R-:W-:Y:S05]  /*b840*/  RET.REL.NODEC R2 `(_ZN7cutlass13device_kernelINS_4conv6kernel13ConvUniversalINS1_16ConvProblemShapeILNS1_8OperatorE0ELi2EEENS1_10collective14CollectiveConvINS1_47MainloopSm100TmaUmmaWarpSpecializedImplicitGemmILS5_0ELi32ELi2ELi1ELi2EN4cute5tupleIJNSA_1CILi2EEENSC_ILi1EEESE_EEEEENSB_IJNSC_ILi256EEENSC_ILi128EEENSB_IJNSC_ILi32EEEEEEEEENS_12float_e4m3_tESM_NSA_8TiledMMAINSA_8MMA_AtomIJNSA_10MMA_TraitsINSA_25SM100_MMA_F8F6F4_2x1SM_SSEJSM_SM_fSH_SI_NSA_17integral_constantINSA_4UMMA5MajorELST_0EEESU_NSR_INSS_7ScaleInELSV_0EEESW_EEEEEENSA_6LayoutINSB_IJSE_SE_SE_EEENSB_IJNSC_ILi0EEES11_S11_EEEEENSB_IJNSA_10UnderscoreES14_S14_EEEEENS7_6detail27Sm100ImplicitGemmTileTraitsINSA_25SM100_TMA_2SM_LOAD_IM2COLENSA_14ComposedLayoutINSA_7SwizzleILi1ELi4ELi3EEENSA_18smem_ptr_flag_bitsILi8EEENSZ_INSB_IJNSC_ILi8EEESJ_EEENSB_IJSJ_SE_EEEEEEEvEENS18_INSA_18SM100_TMA_2SM_LOADES1J_vEEEENS_8epilogue10collective18CollectiveEpilogueINS1O_23Sm100TmaWarpSpecializedILi2ELi2ELi64ELb0ELb0EEEJNSB_IJSI_SI_SK_EEENSB_IJNSZ_ISI_SE_EENSZ_INSC_ILi64EEESE_EEEEESM_NSB_IJNSB_IJlllEEESE_S11_EEESM_S1Z_NS1O_6fusion15FusionCallbacksIS1S_NS20_17LinearCombinationISM_fSM_fLNS_15FloatRoundStyleE2EEES1T_S1X_JEEENSA_5SM1004TMEM4LOAD26SM100_TMEM_LOAD_32dp32b64xENSA_20SM90_TMA_LOAD_IM2COLENS1A_INS1B_ILi2ELi4ELi3EEES1E_NSZ_INSB_IJS1F_S1V_EEENSB_IJS1V_SE_EEEEEEENSA_39AutoVectorizingCopyWithAssumedAlignmentILi128EEENSA_21SM90_TMA_STORE_IM2COLES2F_S2H_S2H_EEEvvEEEEvNT_6ParamsE) ;  /* 0xffffff4402ec7950 */ /* 0x000fea0003c3ffff */
        .weak           $__internal_1_$__cuda_sm10x_tcgen05_guardrail_trap_phase_invalid_during_alloc
        .type           $__internal_1_$__cuda_sm10x_tcgen05_guardrail_trap_phase_invalid_during_alloc,@function
        .size           $__internal_1_$__cuda_sm10x_tcgen05_guardrail_trap_phase_invalid_during_alloc,($__internal_2_$__cuda_sm10x_tcgen05_guardrail_trap_unallocated_columns_being_dealloced - $__internal_1_$__cuda_sm10x_tcgen05_guardrail_trap_phase_invalid_during_alloc)
$__internal_1_$__cuda_sm10x_tcgen05_guardrail_trap_phase_invalid_during_alloc:
[----:B------:R-:W-:Y:S05]  /*b850*/  BPT.TRAP 0x1 ;  /* 0x000000040000795c */ /* 0x000fea0000300000 */
[----:B------:R-:W-:-:S04]  /*b860*/  MOV R5, 0x0 ;  /* 0x0000000000057802 */ /* 0x000fc80000000f00 */
[----:B------:R-:W-:Y:S05]  /*b870*/  RET.REL.NODEC R4 `(_ZN7cutlass13device_kernelINS_4conv6kernel13ConvUniversalINS1_16ConvProblemShapeILNS1_8OperatorE0ELi2EEENS1_10collective14CollectiveConvINS1_47MainloopSm100TmaUmmaWarpSpecializedImplicitGemmILS5_0ELi32ELi2ELi1ELi2EN4cute5tupleIJNSA_1CILi2EEENSC_ILi1EEESE_EEEEENSB_IJNSC_ILi256EEENSC_ILi128EEENSB_IJNSC_ILi32EEEEEEEEENS_12float_e4m3_tESM_NSA_8TiledMMAINSA_8MMA_AtomIJNSA_10MMA_TraitsINSA_25SM100_MMA_F8F6F4_2x1SM_SSEJSM_SM_fSH_SI_NSA_17integral_constantINSA_4UMMA5MajorELST_0EEESU_NSR_INSS_7ScaleInELSV_0EEESW_EEEEEENSA_6LayoutINSB_IJSE_SE_SE_EEENSB_IJNSC_ILi0EEES11_S11_EEEEENSB_IJNSA_10UnderscoreES14_S14_EEEEENS7_6detail27Sm100ImplicitGemmTileTraitsINSA_25SM100_TMA_2SM_LOAD_IM2COLENSA_14ComposedLayoutINSA_7SwizzleILi1ELi4ELi3EEENSA_18smem_ptr_flag_bitsILi8EEENSZ_INSB_IJNSC_ILi8EEESJ_EEENSB_IJSJ_SE_EEEEEEEvEENS18_INSA_18SM100_TMA_2SM_LOADES1J_vEEEENS_8epilogue10collective18CollectiveEpilogueINS1O_23Sm100TmaWarpSpecializedILi2ELi2ELi64ELb0ELb0EEEJNSB_IJSI_SI_SK_EEENSB_IJNSZ_ISI_SE_EENSZ_INSC_ILi64EEESE_EEEEESM_NSB_IJNSB_IJlllEEESE_S11_EEESM_S1Z_NS1O_6fusion15FusionCallbacksIS1S_NS20_17LinearCombinationISM_fSM_fLNS_15FloatRoundStyleE2EEES1T_S1X_JEEENSA_5SM1004TMEM4LOAD26SM100_TMEM_LOAD_32dp32b64xENSA_20SM90_TMA_LOAD_IM2COLENS1A_INS1B_ILi2ELi4ELi3EEES1E_NSZ_INSB_IJS1F_S1V_EEENSB_IJS1V_SE_EEEEEEENSA_39AutoVectorizingCopyWithAssumedAlignmentILi128EEENSA_21SM90_TMA_STORE_IM2COLES2F_S2H_S2H_EEEvvEEEEvNT_6ParamsE) ;  /* 0xffffff4404e07950 */ /* 0x000fea0003c3ffff */
        .weak           $__internal_2_$__cuda_sm10x_tcgen05_guardrail_trap_unallocated_columns_being_dealloced
        .type           $__internal_2_$__cuda_sm10x_tcgen05_guardrail_trap_unallocated_columns_being_dealloced,@function
        .size           $__internal_2_$__cuda_sm10x_tcgen05_guardrail_trap_unallocated_columns_being_dealloced,(.L_x_239 - $__internal_2_$__cuda_sm10x_tcgen05_guardrail_trap_unallocated_columns_being_dealloced)
$__internal_2_$__cuda_sm10x_tcgen05_guardrail_trap_unallocated_columns_being_dealloced:
[----:B------:R-:W-:Y:S05]  /*b880*/  BPT.TRAP 0x1 ;  /* 0x000000040000795c */ /* 0x000fea0000300000 */
[----:B------:R-:W-:-:S04]  /*b890*/  HFMA2 R3, -RZ, RZ, 0, 0 ;  /* 0x00000000ff037431 */ /* 0x000fc800000001ff */
[----:B------:R-:W-:Y:S05]  /*b8a0*/  RET.REL.NODEC R2 `(_ZN7cutlass13device_kernelINS_4conv6kernel13ConvUniversalINS1_16ConvProblemShapeILNS1_8OperatorE0ELi2EEENS1_10collective14CollectiveConvINS1_47MainloopSm100TmaUmmaWarpSpecializedImplicitGemmILS5_0ELi32ELi2ELi1ELi2EN4cute5tupleIJNSA_1CILi2EEENSC_ILi1EEESE_EEEEENSB_IJNSC_ILi256EEENSC_ILi128EEENSB_IJNSC_ILi32EEEEEEEEENS_12float_e4m3_tESM_NSA_8TiledMMAINSA_8MMA_AtomIJNSA_10MMA_TraitsINSA_25SM100_MMA_F8F6F4_2x1SM_SSEJSM_SM_fSH_SI_NSA_17integral_constantINSA_4UMMA5MajorELST_0EEESU_NSR_INSS_7ScaleInELSV_0EEESW_EEEEEENSA_6LayoutINSB_IJSE_SE_SE_EEENSB_IJNSC_ILi0EEES11_S11_EEEEENSB_IJNSA_10UnderscoreES14_S14_EEEEENS7_6detail27Sm100ImplicitGemmTileTraitsINSA_25SM100_TMA_2SM_LOAD_IM2COLENSA_14ComposedLayoutINSA_7SwizzleILi1ELi4ELi3EEENSA_18smem_ptr_flag_bitsILi8EEENSZ_INSB_IJNSC_ILi8EEESJ_EEENSB_IJSJ_SE_EEEEEEEvEENS18_INSA_18SM100_TMA_2SM_LOADES1J_vEEEENS_8epilogue10collective18CollectiveEpilogueINS1O_23Sm100TmaWarpSpecializedILi2ELi2ELi64ELb0ELb0EEEJNSB_IJSI_SI_SK_EEENSB_IJNSZ_ISI_SE_EENSZ_INSC_ILi64EEESE_EEEEESM_NSB_IJNSB_IJlllEEESE_S11_EEESM_S1Z_NS1O_6fusion15FusionCallbacksIS1S_NS20_17LinearCombinationISM_fSM_fLNS_15FloatRoundStyleE2EEES1T_S1X_JEEENSA_5SM1004TMEM4LOAD26SM100_TMEM_LOAD_32dp32b64xENSA_20SM90_TMA_LOAD_IM2COLENS1A_INS1B_ILi2ELi4ELi3EEES1E_NSZ_INSB_IJS1F_S1V_EEENSB_IJS1V_SE_EEEEEEENSA_39AutoVectorizingCopyWithAssumedAlignmentILi128EEENSA_21SM90_TMA_STORE_IM2COLES2F_S2H_S2H_EEEvvEEEEvNT_6ParamsE) ;  /* 0xffffff4402d47950 */ /* 0x000fea0003c3ffff */
.L_x_238:
[----:B------:R-:W-:-:S00]  /*b8b0*/  BRA `(.L_x_238) ;  /* 0xfffffffc00fc7947 */ /* 0x000fc0000383ffff */
[----:B------:R-:W-:-:S00]  /*b8c0*/  NOP ;  /* 0x0000000000007918 */ /* 0x000fc00000000000 */
        /* <DEDUP_REMOVED lines=11> */
.L_x_239:


//--------------------- .nv.global.init           --------------------------
	.section	.nv.global.init,"aw",@progbits
.nv.global.init:
	.type		$str$29,@object
	.size		$str$29,($str$30 - $str$29)
$str$29:
        /*0000*/ 	.byte	0x28, 0x61, 0x64, 0x64, 0x72, 0x65, 0x73, 0x73, 0x20, 0x26, 0x20, 0x6d, 0x61, 0x73, 0x6b, 0x29
        /*0010*/ 	.byte	0x20, 0x3d, 0x3d, 0x20, 0x30, 0x00
	.type		$str$30,@object
	.size		$str$30,($str$28 - $str$30)
$str$30:
        /*0016*/ 	.byte	0x2f, 0x74, 0x6d, 0x70, 0x2f, 0x63, 0x75, 0x74, 0x6c, 0x61, 0x73, 0x73, 0x5f, 0x73, 0x77, 0x65
        /*0026*/ 	.byte	0x65, 0x70, 0x5f, 0x73, 0x72, 0x63, 0x2f, 0x69, 0x6e, 0x63, 0x6c, 0x75, 0x64, 0x65, 0x2f, 0x63
        /*0036*/ 	.byte	0x75, 0x74, 0x65, 0x2f, 0x70, 0x6f, 0x69, 0x6e, 0x74, 0x65, 0x72, 0x5f, 0x66, 0x6c, 0x61, 0x67
        /*0046*/ 	.byte	0x67, 0x65, 0x64, 0x2e, 0x68, 0x70, 0x70, 0x00
	.type		$str$28,@object
	.size		$str$28,($str$27 - $str$28)
$str$28:
        /*004e*/ 	.byte	0x2f, 0x74, 0x6d, 0x70, 0x2f, 0x63, 0x75, 0x74, 0x6c, 0x61, 0x73, 0x73, 0x5f, 0x73, 0x77, 0x65
        /*005e*/ 	.byte	0x65, 0x70, 0x5f, 0x73, 0x72, 0x63, 0x2f, 0x69, 0x6e, 0x63, 0x6c, 0x75, 0x64, 0x65, 0x2f, 0x63
        /*006e*/ 	.byte	0x75, 0x74, 0x65, 0x2f, 0x61, 0x74, 0x6f, 0x6d, 0x2f, 0x63, 0x6f, 0x70, 0x79, 0x5f, 0x74, 0x72
        /*007e*/ 	.byte	0x61, 0x69, 0x74, 0x73, 0x5f, 0x73, 0x6d, 0x31, 0x30, 0x30, 0x2e, 0x68, 0x70, 0x70, 0x00
	.type		$str$27,@object
	.size		$str$27,(__unnamed_1 - $str$27)
$str$27:
        /*008d*/ 	.byte	0x28, 0x28, 0x75, 0x69, 0x6e, 0x74, 0x33, 0x32, 0x5f, 0x74, 0x28, 0x74, 0x68, 0x72, 0x65, 0x61
        /*009d*/ 	.byte	0x64, 0x49, 0x64, 0x78, 0x2e, 0x78, 0x29, 0x20, 0x2f, 0x20, 0x33, 0x32, 0x29, 0x20, 0x25, 0x20
        /*00ad*/ 	.byte	0x34, 0x29, 0x20, 0x3d, 0x3d, 0x20, 0x28, 0x28, 0x28, 0x74, 0x6d, 0x65, 0x6d, 0x5f, 0x61, 0x64
        /*00bd*/ 	.byte	0x64, 0x72, 0x20, 0x3e, 0x3e, 0x20, 0x31, 0x36, 0x29, 0x20, 0x2f, 0x20, 0x33, 0x32, 0x29, 0x20
        /*00cd*/ 	.byte	0x25, 0x20, 0x34, 0x29, 0x00
	.type		__unnamed_1,@object
	.size		__unnamed_1,(__unnamed_2 - __unnamed_1)
__unnamed_1:
        /*00d2*/ 	.byte	0x61, 0x75, 0x74, 0x6f, 0x20, 0x63, 0x75, 0x74, 0x65, 0x3a, 0x3a, 0x61, 0x73, 0x5f, 0x70, 0x6f
        /* <DEDUP_REMOVED lines=24> */
        /*0262*/ 	.byte	0x43, 0x3c, 0x38, 0x31, 0x39, 0x32, 0x3e, 0x3e, 0x3e, 0x3e, 0x5d, 0x00
	.type		__unnamed_2,@object
	.size		__unnamed_2,(.L_2 - __unnamed_2)
__unnamed_2:
        /* <DEDUP_REMOVED lines=42> */
        /*050e*/ 	.byte	0x3e, 0x3e, 0x3e, 0x3e, 0x5d, 0x00
.L_2:


//--------------------- .nv.shared._ZN7cutlass13device_kernelINS_4conv6kernel13ConvUniversalINS1_16ConvProblemShapeILNS1_8OperatorE0ELi2EEENS1_10collective14CollectiveConvINS1_47MainloopSm100TmaUmmaWarpSpecializedImplicitGemmILS5_0ELi32ELi2ELi1ELi2EN4cute5tupleIJNSA_1CILi2EEENSC_ILi1EEESE_EEEEENSB_IJNSC_ILi256EEENSC_ILi128EEENSB_IJNSC_ILi32EEEEEEEEENS_12float_e4m3_tESM_NSA_8TiledMMAINSA_8MMA_AtomIJNSA_10MMA_TraitsINSA_25SM100_MMA_F8F6F4_2x1SM_SSEJSM_SM_fSH_SI_NSA_17integral_constantINSA_4UMMA5MajorELST_0EEESU_NSR_INSS_7ScaleInELSV_0EEESW_EEEEEENSA_6LayoutINSB_IJSE_SE_SE_EEENSB_IJNSC_ILi0EEES11_S11_EEEEENSB_IJNSA_10UnderscoreES14_S14_EEEEENS7_6detail27Sm100ImplicitGemmTileTraitsINSA_25SM100_TMA_2SM_LOAD_IM2COLENSA_14ComposedLayoutINSA_7SwizzleILi1ELi4ELi3EEENSA_18smem_ptr_flag_bitsILi8EEENSZ_INSB_IJNSC_ILi8EEESJ_EEENSB_IJSJ_SE_EEEEEEEvEENS18_INSA_18SM100_TMA_2SM_LOADES1J_vEEEENS_8epilogue10collective18CollectiveEpilogueINS1O_23Sm100TmaWarpSpecializedILi2ELi2ELi64ELb0ELb0EEEJNSB_IJSI_SI_SK_EEENSB_IJNSZ_ISI_SE_EENSZ_INSC_ILi64EEESE_EEEEESM_NSB_IJNSB_IJlllEEESE_S11_EEESM_S1Z_NS1O_6fusion15FusionCallbacksIS1S_NS20_17LinearCombinationISM_fSM_fLNS_15FloatRoundStyleE2EEES1T_S1X_JEEENSA_5SM1004TMEM4LOAD26SM100_TMEM_LOAD_32dp32b64xENSA_20SM90_TMA_LOAD_IM2COLENS1A_INS1B_ILi2ELi4ELi3EEES1E_NSZ_INSB_IJS1F_S1V_EEENSB_IJS1V_SE_EEEEEEENSA_39AutoVectorizingCopyWithAssumedAlignmentILi128EEENSA_21SM90_TMA_STORE_IM2COLES2F_S2H_S2H_EEEvvEEEEvNT_6ParamsE --------------------------
	.section	.nv.shared._ZN7cutlass13device_kernelINS_4conv6kernel13ConvUniversalINS1_16ConvProblemShapeILNS1_8OperatorE0ELi2EEENS1_10collective14CollectiveConvINS1_47MainloopSm100TmaUmmaWarpSpecializedImplicitGemmILS5_0ELi32ELi2ELi1ELi2EN4cute5tupleIJNSA_1CILi2EEENSC_ILi1EEESE_EEEEENSB_IJNSC_ILi256EEENSC_ILi128EEENSB_IJNSC_ILi32EEEEEEEEENS_12float_e4m3_tESM_NSA_8TiledMMAINSA_8MMA_AtomIJNSA_10MMA_TraitsINSA_25SM100_MMA_F8F6F4_2x1SM_SSEJSM_SM_fSH_SI_NSA_17integral_constantINSA_4UMMA5MajorELST_0EEESU_NSR_INSS_7ScaleInELSV_0EEESW_EEEEEENSA_6LayoutINSB_IJSE_SE_SE_EEENSB_IJNSC_ILi0EEES11_S11_EEEEENSB_IJNSA_10UnderscoreES14_S14_EEEEENS7_6detail27Sm100ImplicitGemmTileTraitsINSA_25SM100_TMA_2SM_LOAD_IM2COLENSA_14ComposedLayoutINSA_7SwizzleILi1ELi4ELi3EEENSA_18smem_ptr_flag_bitsILi8EEENSZ_INSB_IJNSC_ILi8EEESJ_EEENSB_IJSJ_SE_EEEEEEEvEENS18_INSA_18SM100_TMA_2SM_LOADES1J_vEEEENS_8epilogue10collective18CollectiveEpilogueINS1O_23Sm100TmaWarpSpecializedILi2ELi2ELi64ELb0ELb0EEEJNSB_IJSI_SI_SK_EEENSB_IJNSZ_ISI_SE_EENSZ_INSC_ILi64EEESE_EEEEESM_NSB_IJNSB_IJlllEEESE_S11_EEESM_S1Z_NS1O_6fusion15FusionCallbacksIS1S_NS20_17LinearCombinationISM_fSM_fLNS_15FloatRoundStyleE2EEES1T_S1X_JEEENSA_5SM1004TMEM4LOAD26SM100_TMEM_LOAD_32dp32b64xENSA_20SM90_TMA_LOAD_IM2COLENS1A_INS1B_ILi2ELi4ELi3EEES1E_NSZ_INSB_IJS1F_S1V_EEENSB_IJS1V_SE_EEEEEEENSA_39AutoVectorizingCopyWithAssumedAlignmentILi128EEENSA_21SM90_TMA_STORE_IM2COLES2F_S2H_S2H_EEEvvEEEEvNT_6ParamsE,"aw",@nobits
	.sectionflags	@""
	.align	16
	.zero		1024


//--------------------- .nv.shared.reserved.0     --------------------------
	.section	.nv.shared.reserved.0,"aw",@nobits
	.weak		__nv_reservedSMEM_offset_0_alias
	.size		__nv_reservedSMEM_offset_0_alias, 0, 64
	.other		__nv_reservedSMEM_offset_0_alias,@"STO_CUDA_RESERVED_SHARED STV_DEFAULT"
__nv_reservedSMEM_offset_0_alias:
	.zero		0
.nv.shared.reserved.0:
	.zero		64
	.weak		__nv_reservedSMEM_tcgen05_partition
	.type		__nv_reservedSMEM_tcgen05_partition,@object
	.size		__nv_reservedSMEM_tcgen05_partition,(.L_0 - __nv_reservedSMEM_tcgen05_partition)
__nv_reservedSMEM_tcgen05_partition:
	.zero		32
.L_0:


//--------------------- .nv.global                --------------------------
	.section	.nv.global,"aw",@nobits
.nv.global:
	.type		_ZN39_INTERNAL_03039a37_4_k_cu_2f781010_31054cute1_E,@object
	.size		_ZN39_INTERNAL_03039a37_4_k_cu_2f781010_31054cute1_E,(_ZN39_INTERNAL_03039a37_4_k_cu_2f781010_31054cuda3std3__45__cpo6cbeginE - _ZN39_INTERNAL_03039a37_4_k_cu_2f781010_31054cute1_E)
_ZN39_INTERNAL_03039a37_4_k_cu_2f781010_31054cute1_E:
	.zero		1
	.type		_ZN39_INTERNAL_03039a37_4_k_cu_2f781010_31054cuda3std3__45__cpo6cbeginE,@object
	.size		_ZN39_INTERNAL_03039a37_4_k_cu_2f781010_31054cuda3std3__45__cpo6cbeginE,(_ZN39_INTERNAL_03039a37_4_k_cu_2f781010_31054cuda3std3__48in_placeE - _ZN39_INTERNAL_03039a37_4_k_cu_2f781010_31054cuda3std3__45__cpo6cbeginE)
_ZN39_INTERNAL_03039a37_4_k_cu_2f781010_31054cuda3std3__45__cpo6cbeginE:
	.zero		1
	.type		_ZN39_INTERNAL_03039a37_4_k_cu_2f781010_31054cuda3std3__48in_placeE,@object
	.size		_ZN39_INTERNAL_03039a37_4_k_cu_2f781010_31054cuda3std3__48in_placeE,(_ZN39_INTERNAL_03039a37_4_k_cu_2f781010_31054cuda3std6ranges3__45__cpo9iter_moveE - _ZN39_INTERNAL_03039a37_4_k_cu_2f781010_31054cuda3std3__48in_placeE)
_ZN39_INTERNAL_03039a37_4_k_cu_2f781010_31054cuda3std3__48in_placeE:
	.zero		1
	.type		_ZN39_INTERNAL_03039a37_4_k_cu_2f781010_31054cuda3std6ranges3__45__cpo9iter_moveE,@object
	.size		_ZN39_INTERNAL_03039a37_4_k_cu_2f781010_31054cuda3std6ranges3__45__cpo9iter_moveE,(_ZN39_INTERNAL_03039a37_4_k_cu_2f781010_31054cuda3std3__45__cpo5beginE - _ZN39_INTERNAL_03039a37_4_k_cu_2f781010_31054cuda3std6ranges3__45__cpo9iter_moveE)
_ZN39_INTERNAL_03039a37_4_k_cu_2f781010_31054cuda3std6ranges3__45__cpo9iter_moveE:
	.zero		1
	.type		_ZN39_INTERNAL_03039a37_4_k_cu_2f781010_31054cuda3std3__45__cpo5beginE,@object
	.size		_ZN39_INTERNAL_03039a37_4_k_cu_2f781010_31054cuda3std3__45__cpo5beginE,(_ZN39_INTERNAL_03039a37_4_k_cu_2f781010_31054cuda3std3__441_GLOBAL__N__03039a37_4_k_cu_2f781010_31056ignoreE - _ZN39_INTERNAL_03039a37_4_k_cu_2f781010_31054cuda3std3__45__cpo5beginE)
_ZN39_INTERNAL_03039a37_4_k_cu_2f781010_31054cuda3std3__45__cpo5beginE:
	.zero		1
	.type		_ZN39_INTERNAL_03039a37_4_k_cu_2f781010_31054cuda3std3__441_GLOBAL__N__03039a37_4_k_cu_2f781010_31056ignoreE,@object
	.size		_ZN39_INTERNAL_03039a37_4_k_cu_2f781010_31054cuda3std3__441_GLOBAL__N__03039a37_4_k_cu_2f781010_31056ignoreE,(_ZN39_INTERNAL_03039a37_4_k_cu_2f781010_31054cute7productE - _ZN39_INTERNAL_03039a37_4_k_cu_2f781010_31054cuda3std3__441_GLOBAL__N__03039a37_4_k_cu_2f781010_31056ignoreE)
_ZN39_INTERNAL_03039a37_4_k_cu_2f781010_31054cuda3std3__441_GLOBAL__N__03039a37_4_k_cu_2f781010_31056ignoreE:
	.zero		1
	.type		_ZN39_INTERNAL_03039a37_4_k_cu_2f781010_31054cute7productE,@object
	.size		_ZN39_INTERNAL_03039a37_4_k_cu_2f781010_31054cute7productE,(_ZN39_INTERNAL_03039a37_4_k_cu_2f781010_31054cuda3std3__45__cpo3endE - _ZN39_INTERNAL_03039a37_4_k_cu_2f781010_31054cute7productE)
_ZN39_INTERNAL_03039a37_4_k_cu_2f781010_31054cute7productE:
	.zero		1
	.type		_ZN39_INTERNAL_03039a37_4_k_cu_2f781010_31054cuda3std3__45__cpo3endE,@object
	.size		_ZN39_INTERNAL_03039a37_4_k_cu_2f781010_31054cuda3std3__45__cpo3endE,(_ZN39_INTERNAL_03039a37_4_k_cu_2f781010_31054cuda3std3__419piecewise_constructE - _ZN39_INTERNAL_03039a37_4_k_cu_2f781010_31054cuda3std3__45__cpo3endE)
_ZN39_INTERNAL_03039a37_4_k_cu_2f781010_31054cuda3std3__45__cpo3endE:
	.zero		1
	.type		_ZN39_INTERNAL_03039a37_4_k_cu_2f781010_31054cuda3std3__419piecewise_constructE,@object
	.size		_ZN39_INTERNAL_03039a37_4_k_cu_2f781010_31054cuda3std3__419piecewise_constructE,(_ZN39_INTERNAL_03039a37_4_k_cu_2f781010_31054cuda3std3__45__cpo4cendE - _ZN39_INTERNAL_03039a37_4_k_cu_2f781010_31054cuda3std3__419piecewise_constructE)
_ZN39_INTERNAL_03039a37_4_k_cu_2f781010_31054cuda3std3__419piecewise_constructE:
	.zero		1
	.type		_ZN39_INTERNAL_03039a37_4_k_cu_2f781010_31054cuda3std3__45__cpo4cendE,@object
	.size		_ZN39_INTERNAL_03039a37_4_k_cu_2f781010_31054cuda3std3__45__cpo4cendE,(_ZN39_INTERNAL_03039a37_4_k_cu_2f781010_31054cuda3std6ranges3__45__cpo4swapE - _ZN39_INTERNAL_03039a37_4_k_cu_2f781010_31054cuda3std3__45__cpo4cendE)
_ZN39_INTERNAL_03039a37_4_k_cu_2f781010_31054cuda3std3__45__cpo4cendE:
	.zero		1
	.type		_ZN39_INTERNAL_03039a37_4_k_cu_2f781010_31054cuda3std6ranges3__45__cpo4swapE,@object
	.size		_ZN39_INTERNAL_03039a37_4_k_cu_2f781010_31054cuda3std6ranges3__45__cpo4swapE,(.L_10 - _ZN39_INTERNAL_03039a37_4_k_cu_2f781010_31054cuda3std6ranges3__45__cpo4swapE)
_ZN39_INTERNAL_03039a37_4_k_cu_2f781010_31054cuda3std6ranges3__45__cpo4swapE:
	.zero		1
.L_10:


//--------------------- .nv.constant0._ZN7cutlass13device_kernelINS_4conv6kernel13ConvUniversalINS1_16ConvProblemShapeILNS1_8OperatorE0ELi2EEENS1_10collective14CollectiveConvINS1_47MainloopSm100TmaUmmaWarpSpecializedImplicitGemmILS5_0ELi32ELi2ELi1ELi2EN4cute5tupleIJNSA_1CILi2EEENSC_ILi1EEESE_EEEEENSB_IJNSC_ILi256EEENSC_ILi128EEENSB_IJNSC_ILi32EEEEEEEEENS_12float_e4m3_tESM_NSA_8TiledMMAINSA_8MMA_AtomIJNSA_10MMA_TraitsINSA_25SM100_MMA_F8F6F4_2x1SM_SSEJSM_SM_fSH_SI_NSA_17integral_constantINSA_4UMMA5MajorELST_0EEESU_NSR_INSS_7ScaleInELSV_0EEESW_EEEEEENSA_6LayoutINSB_IJSE_SE_SE_EEENSB_IJNSC_ILi0EEES11_S11_EEEEENSB_IJNSA_10UnderscoreES14_S14_EEEEENS7_6detail27Sm100ImplicitGemmTileTraitsINSA_25SM100_TMA_2SM_LOAD_IM2COLENSA_14ComposedLayoutINSA_7SwizzleILi1ELi4ELi3EEENSA_18smem_ptr_flag_bitsILi8EEENSZ_INSB_IJNSC_ILi8EEESJ_EEENSB_IJSJ_SE_EEEEEEEvEENS18_INSA_18SM100_TMA_2SM_LOADES1J_vEEEENS_8epilogue10collective18CollectiveEpilogueINS1O_23Sm100TmaWarpSpecializedILi2ELi2ELi64ELb0ELb0EEEJNSB_IJSI_SI_SK_EEENSB_IJNSZ_ISI_SE_EENSZ_INSC_ILi64EEESE_EEEEESM_NSB_IJNSB_IJlllEEESE_S11_EEESM_S1Z_NS1O_6fusion15FusionCallbacksIS1S_NS20_17LinearCombinationISM_fSM_fLNS_15FloatRoundStyleE2EEES1T_S1X_JEEENSA_5SM1004TMEM4LOAD26SM100_TMEM_LOAD_32dp32b64xENSA_20SM90_TMA_LOAD_IM2COLENS1A_INS1B_ILi2ELi4ELi3EEES1E_NSZ_INSB_IJS1F_S1V_EEENSB_IJS1V_SE_EEEEEEENSA_39AutoVectorizingCopyWithAssumedAlignmentILi128EEENSA_21SM90_TMA_STORE_IM2COLES2F_S2H_S2H_EEEvvEEEEvNT_6ParamsE --------------------------
	.section	.nv.constant0._ZN7cutlass13device_kernelINS_4conv6kernel13ConvUniversalINS1_16ConvProblemShapeILNS1_8OperatorE0ELi2EEENS1_10collective14CollectiveConvINS1_47MainloopSm100TmaUmmaWarpSpecializedImplicitGemmILS5_0ELi32ELi2ELi1ELi2EN4cute5tupleIJNSA_1CILi2EEENSC_ILi1EEESE_EEEEENSB_IJNSC_ILi256EEENSC_ILi128EEENSB_IJNSC_ILi32EEEEEEEEENS_12float_e4m3_tESM_NSA_8TiledMMAINSA_8MMA_AtomIJNSA_10MMA_TraitsINSA_25SM100_MMA_F8F6F4_2x1SM_SSEJSM_SM_fSH_SI_NSA_17integral_constantINSA_4UMMA5MajorELST_0EEESU_NSR_INSS_7ScaleInELSV_0EEESW_EEEEEENSA_6LayoutINSB_IJSE_SE_SE_EEENSB_IJNSC_ILi0EEES11_S11_EEEEENSB_IJNSA_10UnderscoreES14_S14_EEEEENS7_6detail27Sm100ImplicitGemmTileTraitsINSA_25SM100_TMA_2SM_LOAD_IM2COLENSA_14ComposedLayoutINSA_7SwizzleILi1ELi4ELi3EEENSA_18smem_ptr_flag_bitsILi8EEENSZ_INSB_IJNSC_ILi8EEESJ_EEENSB_IJSJ_SE_EEEEEEEvEENS18_INSA_18SM100_TMA_2SM_LOADES1J_vEEEENS_8epilogue10collective18CollectiveEpilogueINS1O_23Sm100TmaWarpSpecializedILi2ELi2ELi64ELb0ELb0EEEJNSB_IJSI_SI_SK_EEENSB_IJNSZ_ISI_SE_EENSZ_INSC_ILi64EEESE_EEEEESM_NSB_IJNSB_IJlllEEESE_S11_EEESM_S1Z_NS1O_6fusion15FusionCallbacksIS1S_NS20_17LinearCombinationISM_fSM_fLNS_15FloatRoundStyleE2EEES1T_S1X_JEEENSA_5SM1004TMEM4LOAD26SM100_TMEM_LOAD_32dp32b64xENSA_20SM90_TMA_LOAD_IM2COLENS1A_INS1B_ILi2ELi4ELi3EEES1E_NSZ_INSB_IJS1F_S1V_EEENSB_IJS1V_SE_EEEEEEENSA_39AutoVectorizingCopyWithAssumedAlignmentILi128EEENSA_21SM90_TMA_STORE_IM2COLES2F_S2H_S2H_EEEvvEEEEvNT_6ParamsE,"a",@progbits
	.sectionflags	@""
	.align	4
.nv.constant0._ZN7cutlass13device_kernelINS_4conv6kernel13ConvUniversalINS1_16ConvProblemShapeILNS1_8OperatorE0ELi2EEENS1_10collective14CollectiveConvINS1_47MainloopSm100TmaUmmaWarpSpecializedImplicitGemmILS5_0ELi32ELi2ELi1ELi2EN4cute5tupleIJNSA_1CILi2EEENSC_ILi1EEESE_EEEEENSB_IJNSC_ILi256EEENSC_ILi128EEENSB_IJNSC_ILi32EEEEEEEEENS_12float_e4m3_tESM_NSA_8TiledMMAINSA_8MMA_AtomIJNSA_10MMA_TraitsINSA_25SM100_MMA_F8F6F4_2x1SM_SSEJSM_SM_fSH_SI_NSA_17integral_constantINSA_4UMMA5MajorELST_0EEESU_NSR_INSS_7ScaleInELSV_0EEESW_EEEEEENSA_6LayoutINSB_IJSE_SE_SE_EEENSB_IJNSC_ILi0EEES11_S11_EEEEENSB_IJNSA_10UnderscoreES14_S14_EEEEENS7_6detail27Sm100ImplicitGemmTileTraitsINSA_25SM100_TMA_2SM_LOAD_IM2COLENSA_14ComposedLayoutINSA_7SwizzleILi1ELi4ELi3EEENSA_18smem_ptr_flag_bitsILi8EEENSZ_INSB_IJNSC_ILi8EEESJ_EEENSB_IJSJ_SE_EEEEEEEvEENS18_INSA_18SM100_TMA_2SM_LOADES1J_vEEEENS_8epilogue10collective18CollectiveEpilogueINS1O_23Sm100TmaWarpSpecializedILi2ELi2ELi64ELb0ELb0EEEJNSB_IJSI_SI_SK_EEENSB_IJNSZ_ISI_SE_EENSZ_INSC_ILi64EEESE_EEEEESM_NSB_IJNSB_IJlllEEESE_S11_EEESM_S1Z_NS1O_6fusion15FusionCallbacksIS1S_NS20_17LinearCombinationISM_fSM_fLNS_15FloatRoundStyleE2EEES1T_S1X_JEEENSA_5SM1004TMEM4LOAD26SM100_TMEM_LOAD_32dp32b64xENSA_20SM90_TMA_LOAD_IM2COLENS1A_INS1B_ILi2ELi4ELi3EEES1E_NSZ_INSB_IJS1F_S1V_EEENSB_IJS1V_SE_EEEEEEENSA_39AutoVectorizingCopyWithAssumedAlignmentILi128EEENSA_21SM90_TMA_STORE_IM2COLES2F_S2H_S2H_EEEvvEEEEvNT_6ParamsE:
	.zero		2944


//--------------------- SYMBOLS --------------------------

	.type		.nv.reservedSmem.offset0,@object
	.size		.nv.reservedSmem.offset0,0x4
	.type		.nv.reservedSmem.cap,@object
	.size		.nv.reservedSmem.cap,0x4
	.type		__assertfail,@function
